// auto-generated by cutlass_sweep.gemm — config: {"arch": "sm_100", "cluster_m": 8, "cluster_n": 1, "dtype": "fp32", "dtype_b": "fp32", "layout": "nt", "stages": 0, "tile_k": 32, "tile_m": 64, "tile_n": 256}
#include "cutlass/cutlass.h"
#include "cutlass/gemm/collective/collective_builder.hpp"
#include "cutlass/gemm/device/gemm_universal_adapter.h"
#include "cutlass/gemm/kernel/gemm_universal.hpp"
#include "cutlass/epilogue/collective/collective_builder.hpp"

using ElemA = float;
using ElemB = float;
using ElemCD = float;
using Acc  = float;
using TileShape    = cute::Shape<cute::_64, cute::_256, cute::_32>;
using ClusterShape = cute::Shape<cute::_8, cute::_1, cute::_1>;

using CollectiveEpilogue = typename cutlass::epilogue::collective::CollectiveBuilder<
    cutlass::arch::Sm100, cutlass::arch::OpClassTensorOp,
    TileShape, ClusterShape,
    cutlass::epilogue::collective::EpilogueTileAuto,
    Acc, Acc,
    ElemCD, cutlass::layout::RowMajor, 128 / cutlass::sizeof_bits<ElemCD>::value,
    ElemCD, cutlass::layout::RowMajor, 128 / cutlass::sizeof_bits<ElemCD>::value,
    cutlass::epilogue::collective::EpilogueScheduleAuto
  >::CollectiveOp;

using CollectiveMainloop = typename cutlass::gemm::collective::CollectiveBuilder<
    cutlass::arch::Sm100, cutlass::arch::OpClassTensorOp,
    ElemA, cutlass::layout::RowMajor, 128 / cutlass::sizeof_bits<ElemA>::value,
    ElemB, cutlass::layout::ColumnMajor, 128 / cutlass::sizeof_bits<ElemB>::value,
    Acc,
    TileShape, ClusterShape,
    cutlass::gemm::collective::StageCountAutoCarveout<static_cast<int>(sizeof(typename CollectiveEpilogue::SharedStorage))>,
    cutlass::gemm::collective::KernelScheduleAuto
  >::CollectiveOp;

using GemmKernel = cutlass::gemm::kernel::GemmUniversal<
    cute::Shape<int,int,int,int>,
    CollectiveMainloop,
    CollectiveEpilogue
>;
using Gemm = cutlass::gemm::device::GemmUniversalAdapter<GemmKernel>;

// Force the device kernel symbol into the cubin without needing a host main.
auto* _anchor = &cutlass::device_kernel<GemmKernel>;


// ===== COMPILED SASS (sm_100a) =====

	.target	sm_100a

	.elftype	@"ET_EXEC"


//--------------------- .note.nv.tkinfo           --------------------------
	.section	.note.nv.tkinfo,"",@"SHT_NOTE"
	.sectionflags	@"SHF_NOTE_NV_TKINFO"
	.tkinfo
        /*0018*/ 	.word	0x00000002
        /*0030*/ 	.string	""
        /*0030*/ 	.string	"ptxas"
        /*0030*/ 	.string	"Cuda compilation tools, release 13.0, V13.0.88"
        /*0030*/ 	.string	"Build cuda_13.0.r13.0/compiler.36424714_0"
        /*0030*/ 	.string	"-arch sm_100a -m 64 "



//--------------------- .note.nv.cuinfo           --------------------------
	.section	.note.nv.cuinfo,"",@"SHT_NOTE"
	.sectionflags	@"SHF_NOTE_NV_CUINFO"
        /*0018*/ 	.short	0x0002
        /*001a*/ 	.short	0x0064
        /*001c*/ 	.short	0x0082
	.zero		2


//--------------------- .nv.info                  --------------------------
	.section	.nv.info,"",@"SHT_CUDA_INFO"
	.align	4


	//----- nvinfo : EIATTR_REGCOUNT
	.align		4
        /*0000*/ 	.byte	0x04, 0x2f
        /*0002*/ 	.short	(.L_19 - .L_18)
	.align		4
.L_18:
        /*0004*/ 	.word	index@(_ZN7cutlass13device_kernelINS_4gemm6kernel13GemmUniversalIN4cute5tupleIJiiiiEEENS1_10collective13CollectiveMmaINS1_35MainloopSm100TmaUmmaWarpSpecializedILi4ELi2ELi4ENS5_IJNS4_1CILi8EEENSA_ILi1EEESC_EEEEENS5_IJNSA_ILi64EEENSA_ILi256EEENSA_ILi32EEEEEEfNS5_IJlSC_lEEEfSJ_NS4_8TiledMMAINS4_8MMA_AtomIJNS4_17SM100_MMA_TF32_SSINS_10tfloat32_tESN_fLi64ELi256ELNS4_4UMMA5MajorE0ELSP_0ELNSO_7ScaleInE0ELSQ_0EEEEEENS4_6LayoutINS5_IJSC_SC_SC_EEENS5_IJNSA_ILi0EEESV_SV_EEEEENS5_IJNS4_10UnderscoreESY_SY_EEEEENS4_13SM90_TMA_LOADENS4_14ComposedLayoutINS4_7SwizzleILi3ELi4ELi3EEENS4_18smem_ptr_flag_bitsILi32EEENST_INS5_IJSB_SH_EEENS5_IJSH_SC_EEEEEEEvNS4_8identityENS4_23SM90_TMA_LOAD_MULTICASTES1A_vS1B_EENS_8epilogue10collective18CollectiveEpilogueINS1E_23Sm100TmaWarpSpecializedILi4ELi2ELi16ELb1ELb0EEEJSI_NS5_IJNST_ISF_SC_EENST_ISH_SC_EEEEEfSJ_fSJ_NS1E_6fusion15FusionCallbacksIS1I_NS1M_17LinearCombinationIffffLNS_15FloatRoundStyleE2EEESI_S1L_JEEENS4_5SM1004TMEM4LOAD26SM100_TMEM_LOAD_16dp128b8xES11_S1A_NS4_17SM75_U32x4_LDSM_NENS4_14SM90_TMA_STOREES1A_NS4_17SM90_U32x4_STSM_NENS4_39AutoVectorizingCopyWithAssumedAlignmentILi128EEEEEEvvEEEEvNT_6ParamsE)
        /*0008*/ 	.word	0x00000060


	//----- nvinfo : EIATTR_FRAME_SIZE
	.align		4
.L_19:
        /*000c*/ 	.byte	0x04, 0x11
        /*000e*/ 	.short	(.L_21 - .L_20)
	.align		4
.L_20:
        /*0010*/ 	.word	index@($__internal_2_$__cuda_sm10x_tcgen05_guardrail_trap_unallocated_columns_being_dealloced)
        /*0014*/ 	.word	0x00000000


	//----- nvinfo : EIATTR_FRAME_SIZE
	.align		4
.L_21:
        /*0018*/ 	.byte	0x04, 0x11
        /*001a*/ 	.short	(.L_23 - .L_22)
	.align		4
.L_22:
        /*001c*/ 	.word	index@($__internal_1_$__cuda_sm10x_tcgen05_guardrail_trap_phase_invalid_during_alloc)
        /*0020*/ 	.word	0x00000000


	//----- nvinfo : EIATTR_FRAME_SIZE
	.align		4
.L_23:
        /*0024*/ 	.byte	0x04, 0x11
        /*0026*/ 	.short	(.L_25 - .L_24)
	.align		4
.L_24:
        /*0028*/ 	.word	index@($__internal_0_$__cuda_sm10x_tcgen05_guardrail_trap_col_being_dealloced_not_returned_by_alloc)
        /*002c*/ 	.word	0x00000000


	//----- nvinfo : EIATTR_FRAME_SIZE
	.align		4
.L_25:
        /*0030*/ 	.byte	0x04, 0x11
        /*0032*/ 	.short	(.L_27 - .L_26)
	.align		4
.L_26:
        /*0034*/ 	.word	index@(_ZN7cutlass13device_kernelINS_4gemm6kernel13GemmUniversalIN4cute5tupleIJiiiiEEENS1_10collective13CollectiveMmaINS1_35MainloopSm100TmaUmmaWarpSpecializedILi4ELi2ELi4ENS5_IJNS4_1CILi8EEENSA_ILi1EEESC_EEEEENS5_IJNSA_ILi64EEENSA_ILi256EEENSA_ILi32EEEEEEfNS5_IJlSC_lEEEfSJ_NS4_8TiledMMAINS4_8MMA_AtomIJNS4_17SM100_MMA_TF32_SSINS_10tfloat32_tESN_fLi64ELi256ELNS4_4UMMA5MajorE0ELSP_0ELNSO_7ScaleInE0ELSQ_0EEEEEENS4_6LayoutINS5_IJSC_SC_SC_EEENS5_IJNSA_ILi0EEESV_SV_EEEEENS5_IJNS4_10UnderscoreESY_SY_EEEEENS4_13SM90_TMA_LOADENS4_14ComposedLayoutINS4_7SwizzleILi3ELi4ELi3EEENS4_18smem_ptr_flag_bitsILi32EEENST_INS5_IJSB_SH_EEENS5_IJSH_SC_EEEEEEEvNS4_8identityENS4_23SM90_TMA_LOAD_MULTICASTES1A_vS1B_EENS_8epilogue10collective18CollectiveEpilogueINS1E_23Sm100TmaWarpSpecializedILi4ELi2ELi16ELb1ELb0EEEJSI_NS5_IJNST_ISF_SC_EENST_ISH_SC_EEEEEfSJ_fSJ_NS1E_6fusion15FusionCallbacksIS1I_NS1M_17LinearCombinationIffffLNS_15FloatRoundStyleE2EEESI_S1L_JEEENS4_5SM1004TMEM4LOAD26SM100_TMEM_LOAD_16dp128b8xES11_S1A_NS4_17SM75_U32x4_LDSM_NENS4_14SM90_TMA_STOREES1A_NS4_17SM90_U32x4_STSM_NENS4_39AutoVectorizingCopyWithAssumedAlignmentILi128EEEEEEvvEEEEvNT_6ParamsE)
        /*0038*/ 	.word	0x00000000


	//----- nvinfo : EIATTR_MIN_STACK_SIZE
	.align		4
.L_27:
        /*003c*/ 	.byte	0x04, 0x12
        /*003e*/ 	.short	(.L_29 - .L_28)
	.align		4
.L_28:
        /*0040*/ 	.word	index@(_ZN7cutlass13device_kernelINS_4gemm6kernel13GemmUniversalIN4cute5tupleIJiiiiEEENS1_10collective13CollectiveMmaINS1_35MainloopSm100TmaUmmaWarpSpecializedILi4ELi2ELi4ENS5_IJNS4_1CILi8EEENSA_ILi1EEESC_EEEEENS5_IJNSA_ILi64EEENSA_ILi256EEENSA_ILi32EEEEEEfNS5_IJlSC_lEEEfSJ_NS4_8TiledMMAINS4_8MMA_AtomIJNS4_17SM100_MMA_TF32_SSINS_10tfloat32_tESN_fLi64ELi256ELNS4_4UMMA5MajorE0ELSP_0ELNSO_7ScaleInE0ELSQ_0EEEEEENS4_6LayoutINS5_IJSC_SC_SC_EEENS5_IJNSA_ILi0EEESV_SV_EEEEENS5_IJNS4_10UnderscoreESY_SY_EEEEENS4_13SM90_TMA_LOADENS4_14ComposedLayoutINS4_7SwizzleILi3ELi4ELi3EEENS4_18smem_ptr_flag_bitsILi32EEENST_INS5_IJSB_SH_EEENS5_IJSH_SC_EEEEEEEvNS4_8identityENS4_23SM90_TMA_LOAD_MULTICASTES1A_vS1B_EENS_8epilogue10collective18CollectiveEpilogueINS1E_23Sm100TmaWarpSpecializedILi4ELi2ELi16ELb1ELb0EEEJSI_NS5_IJNST_ISF_SC_EENST_ISH_SC_EEEEEfSJ_fSJ_NS1E_6fusion15FusionCallbacksIS1I_NS1M_17LinearCombinationIffffLNS_15FloatRoundStyleE2EEESI_S1L_JEEENS4_5SM1004TMEM4LOAD26SM100_TMEM_LOAD_16dp128b8xES11_S1A_NS4_17SM75_U32x4_LDSM_NENS4_14SM90_TMA_STOREES1A_NS4_17SM90_U32x4_STSM_NENS4_39AutoVectorizingCopyWithAssumedAlignmentILi128EEEEEEvvEEEEvNT_6ParamsE)
        /*0044*/ 	.word	0x00000000
.L_29:


//--------------------- .nv.compat                --------------------------
	.section	.nv.compat,"",@"SHT_CUDA_COMPAT_INFO"
	.align	4
        /*0000*/ 	.byte	0x02, 0x09, 0x01, 0x00, 0x02, 0x02, 0x02, 0x00, 0x02, 0x05, 0x05, 0x00, 0x03, 0x07, 0x01, 0x01
        /*0010*/ 	.byte	0x02, 0x03, 0x01, 0x00, 0x02, 0x06, 0x01, 0x00, 0x04, 0x0b, 0x08, 0x00, 0x09, 0x00, 0x00, 0x00
        /*0020*/ 	.byte	0x00, 0x00, 0x00, 0x00


//--------------------- .nv.info._ZN7cutlass13device_kernelINS_4gemm6kernel13GemmUniversalIN4cute5tupleIJiiiiEEENS1_10collective13CollectiveMmaINS1_35MainloopSm100TmaUmmaWarpSpecializedILi4ELi2ELi4ENS5_IJNS4_1CILi8EEENSA_ILi1EEESC_EEEEENS5_IJNSA_ILi64EEENSA_ILi256EEENSA_ILi32EEEEEEfNS5_IJlSC_lEEEfSJ_NS4_8TiledMMAINS4_8MMA_AtomIJNS4_17SM100_MMA_TF32_SSINS_10tfloat32_tESN_fLi64ELi256ELNS4_4UMMA5MajorE0ELSP_0ELNSO_7ScaleInE0ELSQ_0EEEEEENS4_6LayoutINS5_IJSC_SC_SC_EEENS5_IJNSA_ILi0EEESV_SV_EEEEENS5_IJNS4_10UnderscoreESY_SY_EEEEENS4_13SM90_TMA_LOADENS4_14ComposedLayoutINS4_7SwizzleILi3ELi4ELi3EEENS4_18smem_ptr_flag_bitsILi32EEENST_INS5_IJSB_SH_EEENS5_IJSH_SC_EEEEEEEvNS4_8identityENS4_23SM90_TMA_LOAD_MULTICASTES1A_vS1B_EENS_8epilogue10collective18CollectiveEpilogueINS1E_23Sm100TmaWarpSpecializedILi4ELi2ELi16ELb1ELb0EEEJSI_NS5_IJNST_ISF_SC_EENST_ISH_SC_EEEEEfSJ_fSJ_NS1E_6fusion15FusionCallbacksIS1I_NS1M_17LinearCombinationIffffLNS_15FloatRoundStyleE2EEESI_S1L_JEEENS4_5SM1004TMEM4LOAD26SM100_TMEM_LOAD_16dp128b8xES11_S1A_NS4_17SM75_U32x4_LDSM_NENS4_14SM90_TMA_STOREES1A_NS4_17SM90_U32x4_STSM_NENS4_39AutoVectorizingCopyWithAssumedAlignmentILi128EEEEEEvvEEEEvNT_6ParamsE --------------------------
	.section	.nv.info._ZN7cutlass13device_kernelINS_4gemm6kernel13GemmUniversalIN4cute5tupleIJiiiiEEENS1_10collective13CollectiveMmaINS1_35MainloopSm100TmaUmmaWarpSpecializedILi4ELi2ELi4ENS5_IJNS4_1CILi8EEENSA_ILi1EEESC_EEEEENS5_IJNSA_ILi64EEENSA_ILi256EEENSA_ILi32EEEEEEfNS5_IJlSC_lEEEfSJ_NS4_8TiledMMAINS4_8MMA_AtomIJNS4_17SM100_MMA_TF32_SSINS_10tfloat32_tESN_fLi64ELi256ELNS4_4UMMA5MajorE0ELSP_0ELNSO_7ScaleInE0ELSQ_0EEEEEENS4_6LayoutINS5_IJSC_SC_SC_EEENS5_IJNSA_ILi0EEESV_SV_EEEEENS5_IJNS4_10UnderscoreESY_SY_EEEEENS4_13SM90_TMA_LOADENS4_14ComposedLayoutINS4_7SwizzleILi3ELi4ELi3EEENS4_18smem_ptr_flag_bitsILi32EEENST_INS5_IJSB_SH_EEENS5_IJSH_SC_EEEEEEEvNS4_8identityENS4_23SM90_TMA_LOAD_MULTICASTES1A_vS1B_EENS_8epilogue10collective18CollectiveEpilogueINS1E_23Sm100TmaWarpSpecializedILi4ELi2ELi16ELb1ELb0EEEJSI_NS5_IJNST_ISF_SC_EENST_ISH_SC_EEEEEfSJ_fSJ_NS1E_6fusion15FusionCallbacksIS1I_NS1M_17LinearCombinationIffffLNS_15FloatRoundStyleE2EEESI_S1L_JEEENS4_5SM1004TMEM4LOAD26SM100_TMEM_LOAD_16dp128b8xES11_S1A_NS4_17SM75_U32x4_LDSM_NENS4_14SM90_TMA_STOREES1A_NS4_17SM90_U32x4_STSM_NENS4_39AutoVectorizingCopyWithAssumedAlignmentILi128EEEEEEvvEEEEvNT_6ParamsE,"",@"SHT_CUDA_INFO"
	.sectionflags	@""
	.align	4


	//----- nvinfo : EIATTR_CUDA_API_VERSION
	.align		4
        /*0000*/ 	.byte	0x04, 0x37
        /*0002*/ 	.short	(.L_31 - .L_30)
.L_30:
        /*0004*/ 	.word	0x00000082


	//----- nvinfo : EIATTR_KPARAM_INFO
	.align		4
.L_31:
        /*0008*/ 	.byte	0x04, 0x17
        /*000a*/ 	.short	(.L_33 - .L_32)
.L_32:
        /*000c*/ 	.word	0x00000000
        /*0010*/ 	.short	0x0000
        /*0012*/ 	.short	0x0000
        /*0014*/ 	.byte	0x00, 0xf0, 0x01, 0x20


	//----- nvinfo : EIATTR_AT_ENTRY_FRAGMENTS
	.align		4
.L_33:
        /*0018*/ 	.byte	0x04, 0x4f
        /*001a*/ 	.short	(.L_35 - .L_34)


	//   ....[0]....
.L_34:
        /*001c*/ 	.word	0x00000006


	//----- nvinfo : EIATTR_RESERVED_SMEM_USED
	.align		4
.L_35:
        /*0020*/ 	.byte	0x01, 0x41
	.zero		2


	//----- nvinfo : EIATTR_SPARSE_MMA_MASK
	.align		4
        /*0024*/ 	.byte	0x03, 0x50
        /*0026*/ 	.short	0x0000


	//----- nvinfo : EIATTR_TCGEN05_1CTA_USED
	.align		4
        /*0028*/ 	.byte	0x01, 0x51
	.zero		2


	//----- nvinfo : EIATTR_MAXREG_COUNT
	.align		4
        /*002c*/ 	.byte	0x03, 0x1b
        /*002e*/ 	.short	0x00ff


	//----- nvinfo : EIATTR_NUM_BARRIERS
	.align		4
        /*0030*/ 	.byte	0x02, 0x4c
        /*0032*/ 	.byte	0x07
	.zero		1


	//----- nvinfo : EIATTR_EXTERNS
	.align		4
        /*0034*/ 	.byte	0x04, 0x0f
        /*0036*/ 	.short	(.L_37 - .L_36)


	//   ....[0]....
	.align		4
.L_36:
        /*0038*/ 	.word	index@(__assertfail)


	//----- nvinfo : EIATTR_MERCURY_ISA_VERSION
	.align		4
.L_37:
        /*003c*/ 	.byte	0x03, 0x5f
        /*003e*/ 	.short	0x0101


	//----- nvinfo : EIATTR_INT_WARP_WIDE_INSTR_OFFSETS
	.align		4
        /*0040*/ 	.byte	0x04, 0x31
        /*0042*/ 	.short	(.L_39 - .L_38)


	//   ....[0]....
.L_38:
        /*0044*/ 	.word	0x00003e30


	//   ....[1]....
        /*0048*/ 	.word	0x00003e50


	//   ....[2]....
        /*004c*/ 	.word	0x00003e80


	//   ....[3]....
        /*0050*/ 	.word	0x00004a90


	//   ....[4]....
        /*0054*/ 	.word	0x00004af0


	//   ....[5]....
        /*0058*/ 	.word	0x00004be0


	//   ....[6]....
        /*005c*/ 	.word	0x00004c60


	//   ....[7]....
        /*0060*/ 	.word	0x00004d40


	//   ....[8]....
        /*0064*/ 	.word	0x00004dc0


	//   ....[9]....
        /*0068*/ 	.word	0x00004eb0


	//   ....[10]....
        /*006c*/ 	.word	0x00004f40


	//   ....[11]....
        /*0070*/ 	.word	0x00005030


	//   ....[12]....
        /*0074*/ 	.word	0x000050b0


	//   ....[13]....
        /*0078*/ 	.word	0x000051b0


	//   ....[14]....
        /*007c*/ 	.word	0x00005230


	//   ....[15]....
        /*0080*/ 	.word	0x00005330


	//   ....[16]....
        /*0084*/ 	.word	0x000053c0


	//   ....[17]....
        /*0088*/ 	.word	0x000054c0


	//   ....[18]....
        /*008c*/ 	.word	0x00005550


	//----- nvinfo : EIATTR_COOP_GROUP_MASK_REGIDS
	.align		4
.L_39:
        /*0090*/ 	.byte	0x04, 0x29
        /*0092*/ 	.short	(.L_41 - .L_40)


	//   ....[0]....
.L_40:
        /*0094*/ 	.word	0xffffffff


	//   ....[1]....
        /*0098*/ 	.word	0xffffffff


	//   ....[2]....
        /*009c*/ 	.word	0xffffffff


	//   ....[3]....
        /*00a0*/ 	.word	0xffffffff


	//   ....[4]....
        /*00a4*/ 	.word	0xffffffff


	//   ....[5]....
        /*00a8*/ 	.word	0xffffffff


	//   ....[6]....
        /*00ac*/ 	.word	0xffffffff


	//   ....[7]....
        /*00b0*/ 	.word	0xffffffff


	//   ....[8]....
        /*00b4*/ 	.word	0xffffffff


	//   ....[9]....
        /*00b8*/ 	.word	0xffffffff


	//   ....[10]....
        /*00bc*/ 	.word	0xffffffff


	//   ....[11]....
        /*00c0*/ 	.word	0xffffffff


	//   ....[12]....
        /*00c4*/ 	.word	0xffffffff


	//   ....[13]....
        /*00c8*/ 	.word	0xffffffff


	//----- nvinfo : EIATTR_COOP_GROUP_INSTR_OFFSETS
	.align		4
.L_41:
        /*00cc*/ 	.byte	0x04, 0x28
        /*00ce*/ 	.short	(.L_43 - .L_42)


	//   ....[0]....
.L_42:
        /*00d0*/ 	.word	0x00000080


	//   ....[1]....
        /*00d4*/ 	.word	0x000004f0


	//   ....[2]....
        /*00d8*/ 	.word	0x00000690


	//   ....[3]....
        /*00dc*/ 	.word	0x00000830


	//   ....[4]....
        /*00e0*/ 	.word	0x00000930


	//   ....[5]....
        /*00e4*/ 	.word	0x00000aa0


	//   ....[6]....
        /*00e8*/ 	.word	0x00000c40


	//   ....[7]....
        /*00ec*/ 	.word	0x00000df0


	//   ....[8]....
        /*00f0*/ 	.word	0x00002130


	//   ....[9]....
        /*00f4*/ 	.word	0x00003020


	//   ....[10]....
        /*00f8*/ 	.word	0x00003230


	//   ....[11]....
        /*00fc*/ 	.word	0x00003260


	//   ....[12]....
        /*0100*/ 	.word	0x00003d10


	//   ....[13]....
        /*0104*/ 	.word	0x00003f40


	//----- nvinfo : EIATTR_VRC_CTA_INIT_COUNT
	.align		4
.L_43:
        /*0108*/ 	.byte	0x02, 0x4a
        /*010a*/ 	.byte	0x80
	.zero		1


	//----- nvinfo : EIATTR_SYSCALL_OFFSETS
	.align		4
        /*010c*/ 	.byte	0x04, 0x46
        /*010e*/ 	.short	(.L_45 - .L_44)


	//   ....[0]....
.L_44:
        /*0110*/ 	.word	0x00006220


	//   ....[1]....
        /*0114*/ 	.word	0x00006310


	//   ....[2]....
        /*0118*/ 	.word	0x00006ba0


	//   ....[3]....
        /*011c*/ 	.word	0x00007360


	//   ....[4]....
        /*0120*/ 	.word	0x00007ac0


	//   ....[5]....
        /*0124*/ 	.word	0x00008260


	//   ....[6]....
        /*0128*/ 	.word	0x00008a00


	//   ....[7]....
        /*012c*/ 	.word	0x000091d0


	//   ....[8]....
        /*0130*/ 	.word	0x00009970


	//   ....[9]....
        /*0134*/ 	.word	0x0000a0c0


	//----- nvinfo : EIATTR_MBARRIER_INSTR_OFFSETS
	.align		4
.L_45:
        /*0138*/ 	.byte	0x04, 0x39
        /*013a*/ 	.short	(.L_47 - .L_46)


	//   ....[0]....
.L_46:
        /*013c*/ 	.word	0x00000600
        /*0140*/ 	.word	0x000000ff
        /*0144*/ 	.word	0x00000000
        /*0148*/ 	.short	0x0100
        /*014a*/ 	.byte	0x04
	.zero		1


	//   ....[1]....
        /*014c*/ 	.word	0x00000610
        /*0150*/ 	.word	0x000000ff
        /*0154*/ 	.word	0x00000020
        /*0158*/ 	.short	0x0100
        /*015a*/ 	.byte	0x04
	.zero		1


	//   ....[2]....
        /*015c*/ 	.word	0x00000620
        /*0160*/ 	.word	0x000000ff
        /*0164*/ 	.word	0x00000008
        /*0168*/ 	.short	0x0100
        /*016a*/ 	.byte	0x04
	.zero		1


	//   ....[3]....
        /*016c*/ 	.word	0x00000630
        /*0170*/ 	.word	0x000000ff
        /*0174*/ 	.word	0x00000028
        /*0178*/ 	.short	0x0100
        /*017a*/ 	.byte	0x04
	.zero		1


	//   ....[4]....
        /*017c*/ 	.word	0x00000640
        /*0180*/ 	.word	0x000000ff
        /*0184*/ 	.word	0x00000010
        /*0188*/ 	.short	0x0100
        /*018a*/ 	.byte	0x04
	.zero		1


	//   ....[5]....
        /*018c*/ 	.word	0x00000650
        /*0190*/ 	.word	0x000000ff
        /*0194*/ 	.word	0x00000030
        /*0198*/ 	.short	0x0100
        /*019a*/ 	.byte	0x04
	.zero		1


	//   ....[6]....
        /*019c*/ 	.word	0x00000660
        /*01a0*/ 	.word	0x000000ff
        /*01a4*/ 	.word	0x00000018
        /*01a8*/ 	.short	0x0100
        /*01aa*/ 	.byte	0x04
	.zero		1


	//   ....[7]....
        /*01ac*/ 	.word	0x00000670
        /*01b0*/ 	.word	0x000000ff
        /*01b4*/ 	.word	0x00000038
        /*01b8*/ 	.short	0x0100
        /*01ba*/ 	.byte	0x04
	.zero		1


	//   ....[8]....
        /*01bc*/ 	.word	0x000007a0
        /*01c0*/ 	.word	0x000000ff
        /*01c4*/ 	.word	0x00000040
        /*01c8*/ 	.short	0x0100
        /*01ca*/ 	.byte	0x04
	.zero		1


	//   ....[9]....
        /*01cc*/ 	.word	0x000007b0
        /*01d0*/ 	.word	0x000000ff
        /*01d4*/ 	.word	0x00000060
        /*01d8*/ 	.short	0x0100
        /*01da*/ 	.byte	0x04
	.zero		1


	//   ....[10]....
        /*01dc*/ 	.word	0x000007c0
        /*01e0*/ 	.word	0x000000ff
        /*01e4*/ 	.word	0x00000048
        /*01e8*/ 	.short	0x0100
        /*01ea*/ 	.byte	0x04
	.zero		1


	//   ....[11]....
        /*01ec*/ 	.word	0x000007d0
        /*01f0*/ 	.word	0x000000ff
        /*01f4*/ 	.word	0x00000068
        /*01f8*/ 	.short	0x0100
        /*01fa*/ 	.byte	0x04
	.zero		1


	//   ....[12]....
        /*01fc*/ 	.word	0x000007e0
        /*0200*/ 	.word	0x000000ff
        /*0204*/ 	.word	0x00000050
        /*0208*/ 	.short	0x0100
        /*020a*/ 	.byte	0x04
	.zero		1


	//   ....[13]....
        /*020c*/ 	.word	0x000007f0
        /*0210*/ 	.word	0x000000ff
        /*0214*/ 	.word	0x00000070
        /*0218*/ 	.short	0x0100
        /*021a*/ 	.byte	0x04
	.zero		1


	//   ....[14]....
        /*021c*/ 	.word	0x00000800
        /*0220*/ 	.word	0x000000ff
        /*0224*/ 	.word	0x00000058
        /*0228*/ 	.short	0x0100
        /*022a*/ 	.byte	0x04
	.zero		1


	//   ....[15]....
        /*022c*/ 	.word	0x00000810
        /*0230*/ 	.word	0x000000ff
        /*0234*/ 	.word	0x00000078
        /*0238*/ 	.short	0x0100
        /*023a*/ 	.byte	0x04
	.zero		1


	//   ....[16]....
        /*023c*/ 	.word	0x00000900
        /*0240*/ 	.word	0x000000ff
        /*0244*/ 	.word	0x00000080
        /*0248*/ 	.short	0x0100
        /*024a*/ 	.byte	0x06
	.zero		1


	//   ....[17]....
        /*024c*/ 	.word	0x00000910
        /*0250*/ 	.word	0x000000ff
        /*0254*/ 	.word	0x00000088
        /*0258*/ 	.short	0x0100
        /*025a*/ 	.byte	0x06
	.zero		1


	//   ....[18]....
        /*025c*/ 	.word	0x00000a50
        /*0260*/ 	.word	0x000000ff
        /*0264*/ 	.word	0x00000090
        /*0268*/ 	.short	0x0100
        /*026a*/ 	.byte	0x06
	.zero		1


	//   ....[19]....
        /*026c*/ 	.word	0x00000a60
        /*0270*/ 	.word	0x000000ff
        /*0274*/ 	.word	0x000000a0
        /*0278*/ 	.short	0x0100
        /*027a*/ 	.byte	0x06
	.zero		1


	//   ....[20]....
        /*027c*/ 	.word	0x00000a70
        /*0280*/ 	.word	0x000000ff
        /*0284*/ 	.word	0x00000098
        /*0288*/ 	.short	0x0100
        /*028a*/ 	.byte	0x06
	.zero		1


	//   ....[21]....
        /*028c*/ 	.word	0x00000a80
        /*0290*/ 	.word	0x000000ff
        /*0294*/ 	.word	0x000000a8
        /*0298*/ 	.short	0x0100
        /*029a*/ 	.byte	0x06
	.zero		1


	//   ....[22]....
        /*029c*/ 	.word	0x00000bb0
        /*02a0*/ 	.word	0x000000ff
        /*02a4*/ 	.word	0x000000b0
        /*02a8*/ 	.short	0x0100
        /*02aa*/ 	.byte	0x04
	.zero		1


	//   ....[23]....
        /*02ac*/ 	.word	0x00000bc0
        /*02b0*/ 	.word	0x000000ff
        /*02b4*/ 	.word	0x000000d0
        /*02b8*/ 	.short	0x0100
        /*02ba*/ 	.byte	0x04
	.zero		1


	//   ....[24]....
        /*02bc*/ 	.word	0x00000bd0
        /*02c0*/ 	.word	0x000000ff
        /*02c4*/ 	.word	0x000000b8
        /*02c8*/ 	.short	0x0100
        /*02ca*/ 	.byte	0x04
	.zero		1


	//   ....[25]....
        /*02cc*/ 	.word	0x00000be0
        /*02d0*/ 	.word	0x000000ff
        /*02d4*/ 	.word	0x000000d8
        /*02d8*/ 	.short	0x0100
        /*02da*/ 	.byte	0x04
	.zero		1


	//   ....[26]....
        /*02dc*/ 	.word	0x00000bf0
        /*02e0*/ 	.word	0x000000ff
        /*02e4*/ 	.word	0x000000c0
        /*02e8*/ 	.short	0x0100
        /*02ea*/ 	.byte	0x04
	.zero		1


	//   ....[27]....
        /*02ec*/ 	.word	0x00000c00
        /*02f0*/ 	.word	0x000000ff
        /*02f4*/ 	.word	0x000000e0
        /*02f8*/ 	.short	0x0100
        /*02fa*/ 	.byte	0x04
	.zero		1


	//   ....[28]....
        /*02fc*/ 	.word	0x00000c10
        /*0300*/ 	.word	0x000000ff
        /*0304*/ 	.word	0x000000c8
        /*0308*/ 	.short	0x0100
        /*030a*/ 	.byte	0x04
	.zero		1


	//   ....[29]....
        /*030c*/ 	.word	0x00000c20
        /*0310*/ 	.word	0x000000ff
        /*0314*/ 	.word	0x000000e8
        /*0318*/ 	.short	0x0100
        /*031a*/ 	.byte	0x04
	.zero		1


	//   ....[30]....
        /*031c*/ 	.word	0x00000d10
        /*0320*/ 	.word	0x000000ff
        /*0324*/ 	.word	0x000000f0
        /*0328*/ 	.short	0x0100
        /*032a*/ 	.byte	0x04
	.zero		1


	//   ....[31]....
        /*032c*/ 	.word	0x00000d20
        /*0330*/ 	.word	0x000000ff
        /*0334*/ 	.word	0x00000100
        /*0338*/ 	.short	0x0100
        /*033a*/ 	.byte	0x04
	.zero		1


	//   ....[32]....
        /*033c*/ 	.word	0x00000d30
        /*0340*/ 	.word	0x000000ff
        /*0344*/ 	.word	0x000000f8
        /*0348*/ 	.short	0x0100
        /*034a*/ 	.byte	0x04
	.zero		1


	//   ....[33]....
        /*034c*/ 	.word	0x00000d40
        /*0350*/ 	.word	0x000000ff
        /*0354*/ 	.word	0x00000108
        /*0358*/ 	.short	0x0100
        /*035a*/ 	.byte	0x04
	.zero		1


	//   ....[34]....
        /*035c*/ 	.word	0x000019f0
        /*0360*/ 	.word	0x00000000
        /*0364*/ 	.word	0x00000100
        /*0368*/ 	.short	0x010a
        /*036a*/ 	.byte	0xff
	.zero		1


	//   ....[35]....
        /*036c*/ 	.word	0x00001a10
        /*0370*/ 	.word	0x00000000
        /*0374*/ 	.word	0x000000f0
        /*0378*/ 	.short	0x0101
        /*037a*/ 	.byte	0xff
	.zero		1


	//   ....[36]....
        /*037c*/ 	.word	0x00001ad0
        /*0380*/ 	.word	0x000000ff
        /*0384*/ 	.word	0x00000020
        /*0388*/ 	.short	0x010a
        /*038a*/ 	.byte	0x04
	.zero		1


	//   ....[37]....
        /*038c*/ 	.word	0x00001b50
        /*0390*/ 	.word	0x000000ff
        /*0394*/ 	.word	0x00000020
        /*0398*/ 	.short	0x010a
        /*039a*/ 	.byte	0x21
	.zero		1


	//   ....[38]....
        /*039c*/ 	.word	0x00001ce0
        /*03a0*/ 	.word	0x000000ff
        /*03a4*/ 	.word	0x00000020
        /*03a8*/ 	.short	0x010a
        /*03aa*/ 	.byte	0x06
	.zero		1


	//   ....[39]....
        /*03ac*/ 	.word	0x00001df0
        /*03b0*/ 	.word	0x000000ff
        /*03b4*/ 	.word	0x00000088
        /*03b8*/ 	.short	0x0101
        /*03ba*/ 	.byte	0x0d
	.zero		1


	//   ....[40]....
        /*03bc*/ 	.word	0x00001e10
        /*03c0*/ 	.word	0x000000ff
        /*03c4*/ 	.word	0x00000020
        /*03c8*/ 	.short	0x010a
        /*03ca*/ 	.byte	0x04
	.zero		1


	//   ....[41]....
        /*03cc*/ 	.word	0x00001e90
        /*03d0*/ 	.word	0x000000ff
        /*03d4*/ 	.word	0x00000020
        /*03d8*/ 	.short	0x010a
        /*03da*/ 	.byte	0x09
	.zero		1


	//   ....[42]....
        /*03dc*/ 	.word	0x00002030
        /*03e0*/ 	.word	0x000000ff
        /*03e4*/ 	.word	0x00000020
        /*03e8*/ 	.short	0x010a
        /*03ea*/ 	.byte	0x07
	.zero		1


	//   ....[43]....
        /*03ec*/ 	.word	0x00002160
        /*03f0*/ 	.word	0x00000003
        /*03f4*/ 	.word	0x00000090
        /*03f8*/ 	.short	0x010a
        /*03fa*/ 	.byte	0xff
	.zero		1


	//   ....[44]....
        /*03fc*/ 	.word	0x000022b0
        /*0400*/ 	.word	0x00000000
        /*0404*/ 	.word	0x00000000
        /*0408*/ 	.short	0x0101
        /*040a*/ 	.byte	0xff
	.zero		1


	//   ....[45]....
        /*040c*/ 	.word	0x00002870
        /*0410*/ 	.word	0x000000ff
        /*0414*/ 	.word	0x00000000
        /*0418*/ 	.short	0x010a
        /*041a*/ 	.byte	0x04
	.zero		1


	//   ....[46]....
        /*041c*/ 	.word	0x00002900
        /*0420*/ 	.word	0x000000ff
        /*0424*/ 	.word	0x00000000
        /*0428*/ 	.short	0x010a
        /*042a*/ 	.byte	0x05
	.zero		1


	//   ....[47]....
        /*042c*/ 	.word	0x00002990
        /*0430*/ 	.word	0x000000ff
        /*0434*/ 	.word	0x00000000
        /*0438*/ 	.short	0x010a
        /*043a*/ 	.byte	0x05
	.zero		1


	//   ....[48]....
        /*043c*/ 	.word	0x00002a30
        /*0440*/ 	.word	0x00000000
        /*0444*/ 	.word	0x00000000
        /*0448*/ 	.short	0x010a
        /*044a*/ 	.byte	0xff
	.zero		1


	//   ....[49]....
        /*044c*/ 	.word	0x00002b70
        /*0450*/ 	.word	0x00000002
        /*0454*/ 	.word	0x000000f0
        /*0458*/ 	.short	0x010a
        /*045a*/ 	.byte	0xff
	.zero		1


	//   ....[50]....
        /*045c*/ 	.word	0x00002bd0
        /*0460*/ 	.word	0x00000004
        /*0464*/ 	.word	0x00000000
        /*0468*/ 	.short	0x0101
        /*046a*/ 	.byte	0xff
	.zero		1


	//   ....[51]....
        /*046c*/ 	.word	0x00002bf0
        /*0470*/ 	.word	0x000000ff
        /*0474*/ 	.word	0x000000a0
        /*0478*/ 	.short	0x010a
        /*047a*/ 	.byte	0x04
	.zero		1


	//   ....[52]....
        /*047c*/ 	.word	0x00002d10
        /*0480*/ 	.word	0x00000002
        /*0484*/ 	.word	0x00000090
        /*0488*/ 	.short	0x010a
        /*048a*/ 	.byte	0xff
	.zero		1


	//   ....[53]....
        /*048c*/ 	.word	0x00002e20
        /*0490*/ 	.word	0x00000002
        /*0494*/ 	.word	0x00000000
        /*0498*/ 	.short	0x0101
        /*049a*/ 	.byte	0xff
	.zero		1


	//   ....[54]....
        /*049c*/ 	.word	0x00002eb0
        /*04a0*/ 	.word	0x000000ff
        /*04a4*/ 	.word	0x000000a0
        /*04a8*/ 	.short	0x0106
        /*04aa*/ 	.byte	0x04
	.zero		1


	//   ....[55]....
        /*04ac*/ 	.word	0x00002ed0
        /*04b0*/ 	.word	0x000000ff
        /*04b4*/ 	.word	0x000000a0
        /*04b8*/ 	.short	0x010a
        /*04ba*/ 	.byte	0x04
	.zero		1


	//   ....[56]....
        /*04bc*/ 	.word	0x00002f60
        /*04c0*/ 	.word	0x000000ff
        /*04c4*/ 	.word	0x000000a0
        /*04c8*/ 	.short	0x0106
        /*04ca*/ 	.byte	0x07
	.zero		1


	//   ....[57]....
        /*04cc*/ 	.word	0x00002fa0
        /*04d0*/ 	.word	0x00000000
        /*04d4*/ 	.word	0x000000a0
        /*04d8*/ 	.short	0x010a
        /*04da*/ 	.byte	0xff
	.zero		1


	//   ....[58]....
        /*04dc*/ 	.word	0x00003500
        /*04e0*/ 	.word	0x00000000
        /*04e4*/ 	.word	0x00000090
        /*04e8*/ 	.short	0x010a
        /*04ea*/ 	.byte	0xff
	.zero		1


	//   ....[59]....
        /*04ec*/ 	.word	0x00003600
        /*04f0*/ 	.word	0x00000003
        /*04f4*/ 	.word	0x00000000
        /*04f8*/ 	.short	0x0101
        /*04fa*/ 	.byte	0xff
	.zero		1


	//   ....[60]....
        /*04fc*/ 	.word	0x00003610
        /*0500*/ 	.word	0x000000ff
        /*0504*/ 	.word	0x00000000
        /*0508*/ 	.short	0x010a
        /*050a*/ 	.byte	0x04
	.zero		1


	//   ....[61]....
        /*050c*/ 	.word	0x00003690
        /*0510*/ 	.word	0x000000ff
        /*0514*/ 	.word	0x000000d0
        /*0518*/ 	.short	0x010a
        /*051a*/ 	.byte	0x1f
	.zero		1


	//   ....[62]....
        /*051c*/ 	.word	0x00003770
        /*0520*/ 	.word	0x000000ff
        /*0524*/ 	.word	0x00000000
        /*0528*/ 	.short	0x010a
        /*052a*/ 	.byte	0x05
	.zero		1


	//   ....[63]....
        /*052c*/ 	.word	0x000038b0
        /*0530*/ 	.word	0x000000ff
        /*0534*/ 	.word	0x00000000
        /*0538*/ 	.short	0x010a
        /*053a*/ 	.byte	0x04
	.zero		1


	//   ....[64]....
        /*053c*/ 	.word	0x00003b40
        /*0540*/ 	.word	0x000000ff
        /*0544*/ 	.word	0x00000000
        /*0548*/ 	.short	0x010a
        /*054a*/ 	.byte	0x04
	.zero		1


	//   ....[65]....
        /*054c*/ 	.word	0x00003bd0
        /*0550*/ 	.word	0x000000ff
        /*0554*/ 	.word	0x00000000
        /*0558*/ 	.short	0x010a
        /*055a*/ 	.byte	0x05
	.zero		1


	//   ....[66]....
        /*055c*/ 	.word	0x00003c60
        /*0560*/ 	.word	0x000000ff
        /*0564*/ 	.word	0x00000000
        /*0568*/ 	.short	0x010a
        /*056a*/ 	.byte	0x05
	.zero		1


	//   ....[67]....
        /*056c*/ 	.word	0x00003cf0
        /*0570*/ 	.word	0x000000ff
        /*0574*/ 	.word	0x00000000
        /*0578*/ 	.short	0x010a
        /*057a*/ 	.byte	0x04
	.zero		1


	//   ....[68]....
        /*057c*/ 	.word	0x00004240
        /*0580*/ 	.word	0x00000008
        /*0584*/ 	.word	0x00000090
        /*0588*/ 	.short	0x010a
        /*058a*/ 	.byte	0xff
	.zero		1


	//   ....[69]....
        /*058c*/ 	.word	0x000043b0
        /*0590*/ 	.word	0x00000000
        /*0594*/ 	.word	0x00000000
        /*0598*/ 	.short	0x0101
        /*059a*/ 	.byte	0xff
	.zero		1


	//   ....[70]....
        /*059c*/ 	.word	0x000048a0
        /*05a0*/ 	.word	0x000000ff
        /*05a4*/ 	.word	0x00000088
        /*05a8*/ 	.short	0x010a
        /*05aa*/ 	.byte	0x15
	.zero		1


	//   ....[71]....
        /*05ac*/ 	.word	0x00004a30
        /*05b0*/ 	.word	0x000000ff
        /*05b4*/ 	.word	0x00000060
        /*05b8*/ 	.short	0x010a
        /*05ba*/ 	.byte	0x15
	.zero		1


	//   ....[72]....
        /*05bc*/ 	.word	0x00004b90
        /*05c0*/ 	.word	0x000000ff
        /*05c4*/ 	.word	0x00000040
        /*05c8*/ 	.short	0x010b
        /*05ca*/ 	.byte	0x15
	.zero		1


	//   ....[73]....
        /*05cc*/ 	.word	0x00004ba0
        /*05d0*/ 	.word	0x000000ff
        /*05d4*/ 	.word	0x00000000
        /*05d8*/ 	.short	0x0101
        /*05da*/ 	.byte	0x27
	.zero		1


	//   ....[74]....
        /*05dc*/ 	.word	0x00004bb0
        /*05e0*/ 	.word	0x000000ff
        /*05e4*/ 	.word	0x00000068
        /*05e8*/ 	.short	0x010a
        /*05ea*/ 	.byte	0x15
	.zero		1


	//   ....[75]....
        /*05ec*/ 	.word	0x00004cf0
        /*05f0*/ 	.word	0x000000ff
        /*05f4*/ 	.word	0x00000048
        /*05f8*/ 	.short	0x010b
        /*05fa*/ 	.byte	0x15
	.zero		1


	//   ....[76]....
        /*05fc*/ 	.word	0x00004d00
        /*0600*/ 	.word	0x000000ff
        /*0604*/ 	.word	0x00000000
        /*0608*/ 	.short	0x0101
        /*060a*/ 	.byte	0x26
	.zero		1


	//   ....[77]....
        /*060c*/ 	.word	0x00004d10
        /*0610*/ 	.word	0x000000ff
        /*0614*/ 	.word	0x00000070
        /*0618*/ 	.short	0x010a
        /*061a*/ 	.byte	0x15
	.zero		1


	//   ....[78]....
        /*061c*/ 	.word	0x00004e60
        /*0620*/ 	.word	0x000000ff
        /*0624*/ 	.word	0x00000050
        /*0628*/ 	.short	0x010b
        /*062a*/ 	.byte	0x15
	.zero		1


	//   ....[79]....
        /*062c*/ 	.word	0x00004e70
        /*0630*/ 	.word	0x000000ff
        /*0634*/ 	.word	0x00000000
        /*0638*/ 	.short	0x0101
        /*063a*/ 	.byte	0x25
	.zero		1


	//   ....[80]....
        /*063c*/ 	.word	0x00004e80
        /*0640*/ 	.word	0x000000ff
        /*0644*/ 	.word	0x00000078
        /*0648*/ 	.short	0x010a
        /*064a*/ 	.byte	0x15
	.zero		1


	//   ....[81]....
        /*064c*/ 	.word	0x00004fe0
        /*0650*/ 	.word	0x000000ff
        /*0654*/ 	.word	0x00000058
        /*0658*/ 	.short	0x010b
        /*065a*/ 	.byte	0x15
	.zero		1


	//   ....[82]....
        /*065c*/ 	.word	0x00004ff0
        /*0660*/ 	.word	0x000000ff
        /*0664*/ 	.word	0x00000000
        /*0668*/ 	.short	0x0101
        /*066a*/ 	.byte	0x1d
	.zero		1


	//   ....[83]....
        /*066c*/ 	.word	0x00005000
        /*0670*/ 	.word	0x000000ff
        /*0674*/ 	.word	0x00000060
        /*0678*/ 	.short	0x010a
        /*067a*/ 	.byte	0x15
	.zero		1


	//   ....[84]....
        /*067c*/ 	.word	0x00005160
        /*0680*/ 	.word	0x000000ff
        /*0684*/ 	.word	0x00000040
        /*0688*/ 	.short	0x010b
        /*068a*/ 	.byte	0x15
	.zero		1


	//   ....[85]....
        /*068c*/ 	.word	0x00005170
        /*0690*/ 	.word	0x000000ff
        /*0694*/ 	.word	0x00000000
        /*0698*/ 	.short	0x0101
        /*069a*/ 	.byte	0x27
	.zero		1


	//   ....[86]....
        /*069c*/ 	.word	0x00005180
        /*06a0*/ 	.word	0x000000ff
        /*06a4*/ 	.word	0x00000068
        /*06a8*/ 	.short	0x010a
        /*06aa*/ 	.byte	0x15
	.zero		1


	//   ....[87]....
        /*06ac*/ 	.word	0x000052e0
        /*06b0*/ 	.word	0x000000ff
        /*06b4*/ 	.word	0x00000048
        /*06b8*/ 	.short	0x010b
        /*06ba*/ 	.byte	0x15
	.zero		1


	//   ....[88]....
        /*06bc*/ 	.word	0x000052f0
        /*06c0*/ 	.word	0x000000ff
        /*06c4*/ 	.word	0x00000000
        /*06c8*/ 	.short	0x0101
        /*06ca*/ 	.byte	0x26
	.zero		1


	//   ....[89]....
        /*06cc*/ 	.word	0x00005300
        /*06d0*/ 	.word	0x000000ff
        /*06d4*/ 	.word	0x00000070
        /*06d8*/ 	.short	0x010a
        /*06da*/ 	.byte	0x15
	.zero		1


	//   ....[90]....
        /*06dc*/ 	.word	0x00005470
        /*06e0*/ 	.word	0x000000ff
        /*06e4*/ 	.word	0x00000050
        /*06e8*/ 	.short	0x010b
        /*06ea*/ 	.byte	0x15
	.zero		1


	//   ....[91]....
        /*06ec*/ 	.word	0x00005480
        /*06f0*/ 	.word	0x000000ff
        /*06f4*/ 	.word	0x00000000
        /*06f8*/ 	.short	0x0101
        /*06fa*/ 	.byte	0x25
	.zero		1


	//   ....[92]....
        /*06fc*/ 	.word	0x00005490
        /*0700*/ 	.word	0x000000ff
        /*0704*/ 	.word	0x00000078
        /*0708*/ 	.short	0x010a
        /*070a*/ 	.byte	0x15
	.zero		1


	//   ....[93]....
        /*070c*/ 	.word	0x00005680
        /*0710*/ 	.word	0x000000ff
        /*0714*/ 	.word	0x00000058
        /*0718*/ 	.short	0x010b
        /*071a*/ 	.byte	0x15
	.zero		1


	//   ....[94]....
        /*071c*/ 	.word	0x00005690
        /*0720*/ 	.word	0x000000ff
        /*0724*/ 	.word	0x00000000
        /*0728*/ 	.short	0x0101
        /*072a*/ 	.byte	0x1d
	.zero		1


	//   ....[95]....
        /*072c*/ 	.word	0x000056b0
        /*0730*/ 	.word	0x000000ff
        /*0734*/ 	.word	0x00000060
        /*0738*/ 	.short	0x010a
        /*073a*/ 	.byte	0x15
	.zero		1


	//   ....[96]....
        /*073c*/ 	.word	0x000056d0
        /*0740*/ 	.word	0x000000ff
        /*0744*/ 	.word	0x00000068
        /*0748*/ 	.short	0x010a
        /*074a*/ 	.byte	0x15
	.zero		1


	//   ....[97]....
        /*074c*/ 	.word	0x000056f0
        /*0750*/ 	.word	0x000000ff
        /*0754*/ 	.word	0x00000070
        /*0758*/ 	.short	0x010a
        /*075a*/ 	.byte	0x15
	.zero		1


	//   ....[98]....
        /*075c*/ 	.word	0x00005740
        /*0760*/ 	.word	0x00000002
        /*0764*/ 	.word	0x00000078
        /*0768*/ 	.short	0x010a
        /*076a*/ 	.byte	0xff
	.zero		1


	//   ....[99]....
        /*076c*/ 	.word	0x00005ab0
        /*0770*/ 	.word	0x00000003
        /*0774*/ 	.word	0x00000090
        /*0778*/ 	.short	0x010a
        /*077a*/ 	.byte	0xff
	.zero		1


	//   ....[100]....
        /*077c*/ 	.word	0x00005c30
        /*0780*/ 	.word	0x00000000
        /*0784*/ 	.word	0x00000000
        /*0788*/ 	.short	0x0101
        /*078a*/ 	.byte	0xff
	.zero		1


	//   ....[101]....
        /*078c*/ 	.word	0x00006800
        /*0790*/ 	.word	0x000000ff
        /*0794*/ 	.word	0x00000040
        /*0798*/ 	.short	0x010a
        /*079a*/ 	.byte	0x2b
	.zero		1


	//   ....[102]....
        /*079c*/ 	.word	0x00006860
        /*07a0*/ 	.word	0x00000055
        /*07a4*/ 	.word	0x000000b0
        /*07a8*/ 	.short	0x010a
        /*07aa*/ 	.byte	0xff
	.zero		1


	//   ....[103]....
        /*07ac*/ 	.word	0x00006980
        /*07b0*/ 	.word	0x000000ff
        /*07b4*/ 	.word	0x00000040
        /*07b8*/ 	.short	0x010a
        /*07ba*/ 	.byte	0x2b
	.zero		1


	//   ....[104]....
        /*07bc*/ 	.word	0x00006a80
        /*07c0*/ 	.word	0x00000055
        /*07c4*/ 	.word	0x000000b0
        /*07c8*/ 	.short	0x010a
        /*07ca*/ 	.byte	0xff
	.zero		1


	//   ....[105]....
        /*07cc*/ 	.word	0x00007080
        /*07d0*/ 	.word	0x00000000
        /*07d4*/ 	.word	0x00000000
        /*07d8*/ 	.short	0x0101
        /*07da*/ 	.byte	0xff
	.zero		1


	//   ....[106]....
        /*07dc*/ 	.word	0x00007090
        /*07e0*/ 	.word	0x00000003
        /*07e4*/ 	.word	0x00000040
        /*07e8*/ 	.short	0x010a
        /*07ea*/ 	.byte	0xff
	.zero		1


	//   ....[107]....
        /*07ec*/ 	.word	0x00007160
        /*07f0*/ 	.word	0x00000003
        /*07f4*/ 	.word	0x00000040
        /*07f8*/ 	.short	0x010a
        /*07fa*/ 	.byte	0xff
	.zero		1


	//   ....[108]....
        /*07fc*/ 	.word	0x000077e0
        /*0800*/ 	.word	0x00000015
        /*0804*/ 	.word	0x00000000
        /*0808*/ 	.short	0x0101
        /*080a*/ 	.byte	0xff
	.zero		1


	//   ....[109]....
        /*080c*/ 	.word	0x00007800
        /*0810*/ 	.word	0x00000014
        /*0814*/ 	.word	0x00000040
        /*0818*/ 	.short	0x010a
        /*081a*/ 	.byte	0xff
	.zero		1


	//   ....[110]....
        /*081c*/ 	.word	0x000078c0
        /*0820*/ 	.word	0x00000014
        /*0824*/ 	.word	0x00000040
        /*0828*/ 	.short	0x010a
        /*082a*/ 	.byte	0xff
	.zero		1


	//   ....[111]....
        /*082c*/ 	.word	0x00007f40
        /*0830*/ 	.word	0x00000015
        /*0834*/ 	.word	0x00000000
        /*0838*/ 	.short	0x0101
        /*083a*/ 	.byte	0xff
	.zero		1


	//   ....[112]....
        /*083c*/ 	.word	0x00007f60
        /*0840*/ 	.word	0x00000014
        /*0844*/ 	.word	0x00000040
        /*0848*/ 	.short	0x010a
        /*084a*/ 	.byte	0xff
	.zero		1


	//   ....[113]....
        /*084c*/ 	.word	0x00008020
        /*0850*/ 	.word	0x00000014
        /*0854*/ 	.word	0x00000040
        /*0858*/ 	.short	0x010a
        /*085a*/ 	.byte	0xff
	.zero		1


	//   ....[114]....
        /*085c*/ 	.word	0x000086d0
        /*0860*/ 	.word	0x00000015
        /*0864*/ 	.word	0x00000000
        /*0868*/ 	.short	0x0101
        /*086a*/ 	.byte	0xff
	.zero		1


	//   ....[115]....
        /*086c*/ 	.word	0x000086f0
        /*0870*/ 	.word	0x00000014
        /*0874*/ 	.word	0x00000040
        /*0878*/ 	.short	0x010a
        /*087a*/ 	.byte	0xff
	.zero		1


	//   ....[116]....
        /*087c*/ 	.word	0x000087b0
        /*0880*/ 	.word	0x00000014
        /*0884*/ 	.word	0x00000040
        /*0888*/ 	.short	0x010a
        /*088a*/ 	.byte	0xff
	.zero		1


	//   ....[117]....
        /*088c*/ 	.word	0x00008ea0
        /*0890*/ 	.word	0x00000015
        /*0894*/ 	.word	0x00000000
        /*0898*/ 	.short	0x0101
        /*089a*/ 	.byte	0xff
	.zero		1


	//   ....[118]....
        /*089c*/ 	.word	0x00008ec0
        /*08a0*/ 	.word	0x00000014
        /*08a4*/ 	.word	0x00000040
        /*08a8*/ 	.short	0x010a
        /*08aa*/ 	.byte	0xff
	.zero		1


	//   ....[119]....
        /*08ac*/ 	.word	0x00008f80
        /*08b0*/ 	.word	0x00000014
        /*08b4*/ 	.word	0x00000040
        /*08b8*/ 	.short	0x010a
        /*08ba*/ 	.byte	0xff
	.zero		1


	//   ....[120]....
        /*08bc*/ 	.word	0x00009640
        /*08c0*/ 	.word	0x00000015
        /*08c4*/ 	.word	0x00000000
        /*08c8*/ 	.short	0x0101
        /*08ca*/ 	.byte	0xff
	.zero		1


	//   ....[121]....
        /*08cc*/ 	.word	0x00009660
        /*08d0*/ 	.word	0x00000014
        /*08d4*/ 	.word	0x00000040
        /*08d8*/ 	.short	0x010a
        /*08da*/ 	.byte	0xff
	.zero		1


	//   ....[122]....
        /*08dc*/ 	.word	0x00009720
        /*08e0*/ 	.word	0x00000014
        /*08e4*/ 	.word	0x00000040
        /*08e8*/ 	.short	0x010a
        /*08ea*/ 	.byte	0xff
	.zero		1


	//   ....[123]....
        /*08ec*/ 	.word	0x00009de0
        /*08f0*/ 	.word	0x00000015
        /*08f4*/ 	.word	0x00000000
        /*08f8*/ 	.short	0x0101
        /*08fa*/ 	.byte	0xff
	.zero		1


	//   ....[124]....
        /*08fc*/ 	.word	0x00009e00
        /*0900*/ 	.word	0x00000014
        /*0904*/ 	.word	0x00000040
        /*0908*/ 	.short	0x010a
        /*090a*/ 	.byte	0xff
	.zero		1


	//   ....[125]....
        /*090c*/ 	.word	0x00009ec0
        /*0910*/ 	.word	0x00000014
        /*0914*/ 	.word	0x00000040
        /*0918*/ 	.short	0x010a
        /*091a*/ 	.byte	0xff
	.zero		1


	//   ....[126]....
        /*091c*/ 	.word	0x0000a2c0
        /*0920*/ 	.word	0x000000ff
        /*0924*/ 	.word	0x00000000
        /*0928*/ 	.short	0x0101
        /*092a*/ 	.byte	0x04
	.zero		1


	//   ....[127]....
        /*092c*/ 	.word	0x0000a5b0
        /*0930*/ 	.word	0x00000003
        /*0934*/ 	.word	0x00000000
        /*0938*/ 	.short	0x0101
        /*093a*/ 	.byte	0xff
	.zero		1


	//   ....[128]....
        /*093c*/ 	.word	0x0000a870
        /*0940*/ 	.word	0x000000ff
        /*0944*/ 	.word	0x00000000
        /*0948*/ 	.short	0x0101
        /*094a*/ 	.byte	0x04
	.zero		1


	//   ....[129]....
        /*094c*/ 	.word	0x0000a890
        /*0950*/ 	.word	0x00000000
        /*0954*/ 	.word	0x00000100
        /*0958*/ 	.short	0x010a
        /*095a*/ 	.byte	0xff
	.zero		1


	//   ....[130]....
        /*095c*/ 	.word	0x0000a8f0
        /*0960*/ 	.word	0x00000000
        /*0964*/ 	.word	0x00000020
        /*0968*/ 	.short	0x010a
        /*096a*/ 	.byte	0xff
	.zero		1


	//   ....[131]....
        /*096c*/ 	.word	0x0000a950
        /*0970*/ 	.word	0x00000000
        /*0974*/ 	.word	0x00000020
        /*0978*/ 	.short	0x010a
        /*097a*/ 	.byte	0xff
	.zero		1


	//   ....[132]....
        /*097c*/ 	.word	0x0000a9a0
        /*0980*/ 	.word	0x00000003
        /*0984*/ 	.word	0x00000090
        /*0988*/ 	.short	0x010a
        /*098a*/ 	.byte	0xff
	.zero		1


	//   ....[133]....
        /*098c*/ 	.word	0x0000aa00
        /*0990*/ 	.word	0x00000000
        /*0994*/ 	.word	0x00000000
        /*0998*/ 	.short	0x010a
        /*099a*/ 	.byte	0xff
	.zero		1


	//   ....[134]....
        /*099c*/ 	.word	0x0000aa60
        /*09a0*/ 	.word	0x00000000
        /*09a4*/ 	.word	0x00000000
        /*09a8*/ 	.short	0x010a
        /*09aa*/ 	.byte	0xff
	.zero		1


	//   ....[135]....
        /*09ac*/ 	.word	0x0000aac0
        /*09b0*/ 	.word	0x00000000
        /*09b4*/ 	.word	0x00000000
        /*09b8*/ 	.short	0x010a
        /*09ba*/ 	.byte	0xff
	.zero		1


	//   ....[136]....
        /*09bc*/ 	.word	0x0000ab10
        /*09c0*/ 	.word	0x00000002
        /*09c4*/ 	.word	0x000000f0
        /*09c8*/ 	.short	0x010a
        /*09ca*/ 	.byte	0xff
	.zero		1


	//   ....[137]....
        /*09cc*/ 	.word	0x0000ab70
        /*09d0*/ 	.word	0x00000002
        /*09d4*/ 	.word	0x000000a0
        /*09d8*/ 	.short	0x010a
        /*09da*/ 	.byte	0xff
	.zero		1


	//   ....[138]....
        /*09dc*/ 	.word	0x0000abc0
        /*09e0*/ 	.word	0x00000002
        /*09e4*/ 	.word	0x00000090
        /*09e8*/ 	.short	0x010a
        /*09ea*/ 	.byte	0xff
	.zero		1


	//   ....[139]....
        /*09ec*/ 	.word	0x0000ac20
        /*09f0*/ 	.word	0x00000000
        /*09f4*/ 	.word	0x000000a0
        /*09f8*/ 	.short	0x010a
        /*09fa*/ 	.byte	0xff
	.zero		1


	//   ....[140]....
        /*09fc*/ 	.word	0x0000ac70
        /*0a00*/ 	.word	0x00000000
        /*0a04*/ 	.word	0x00000090
        /*0a08*/ 	.short	0x010a
        /*0a0a*/ 	.byte	0xff
	.zero		1


	//   ....[141]....
        /*0a0c*/ 	.word	0x0000acd0
        /*0a10*/ 	.word	0x00000003
        /*0a14*/ 	.word	0x000000d0
        /*0a18*/ 	.short	0x010a
        /*0a1a*/ 	.byte	0xff
	.zero		1


	//   ....[142]....
        /*0a1c*/ 	.word	0x0000ad30
        /*0a20*/ 	.word	0x00000000
        /*0a24*/ 	.word	0x00000000
        /*0a28*/ 	.short	0x010a
        /*0a2a*/ 	.byte	0xff
	.zero		1


	//   ....[143]....
        /*0a2c*/ 	.word	0x0000ad90
        /*0a30*/ 	.word	0x00000000
        /*0a34*/ 	.word	0x00000000
        /*0a38*/ 	.short	0x010a
        /*0a3a*/ 	.byte	0xff
	.zero		1


	//   ....[144]....
        /*0a3c*/ 	.word	0x0000adf0
        /*0a40*/ 	.word	0x00000000
        /*0a44*/ 	.word	0x00000000
        /*0a48*/ 	.short	0x010a
        /*0a4a*/ 	.byte	0xff
	.zero		1


	//   ....[145]....
        /*0a4c*/ 	.word	0x0000ae50
        /*0a50*/ 	.word	0x00000000
        /*0a54*/ 	.word	0x00000000
        /*0a58*/ 	.short	0x010a
        /*0a5a*/ 	.byte	0xff
	.zero		1


	//   ....[146]....
        /*0a5c*/ 	.word	0x0000aeb0
        /*0a60*/ 	.word	0x00000000
        /*0a64*/ 	.word	0x00000000
        /*0a68*/ 	.short	0x010a
        /*0a6a*/ 	.byte	0xff
	.zero		1


	//   ....[147]....
        /*0a6c*/ 	.word	0x0000af00
        /*0a70*/ 	.word	0x00000008
        /*0a74*/ 	.word	0x00000090
        /*0a78*/ 	.short	0x010a
        /*0a7a*/ 	.byte	0xff
	.zero		1


	//   ....[148]....
        /*0a7c*/ 	.word	0x0000af60
        /*0a80*/ 	.word	0x00000000
        /*0a84*/ 	.word	0x00000088
        /*0a88*/ 	.short	0x010a
        /*0a8a*/ 	.byte	0xff
	.zero		1


	//   ....[149]....
        /*0a8c*/ 	.word	0x0000afc0
        /*0a90*/ 	.word	0x00000000
        /*0a94*/ 	.word	0x00000060
        /*0a98*/ 	.short	0x010a
        /*0a9a*/ 	.byte	0xff
	.zero		1


	//   ....[150]....
        /*0a9c*/ 	.word	0x0000b020
        /*0aa0*/ 	.word	0x00000000
        /*0aa4*/ 	.word	0x00000068
        /*0aa8*/ 	.short	0x010a
        /*0aaa*/ 	.byte	0xff
	.zero		1


	//   ....[151]....
        /*0aac*/ 	.word	0x0000b080
        /*0ab0*/ 	.word	0x00000000
        /*0ab4*/ 	.word	0x00000070
        /*0ab8*/ 	.short	0x010a
        /*0aba*/ 	.byte	0xff
	.zero		1


	//   ....[152]....
        /*0abc*/ 	.word	0x0000b0e0
        /*0ac0*/ 	.word	0x00000000
        /*0ac4*/ 	.word	0x00000078
        /*0ac8*/ 	.short	0x010a
        /*0aca*/ 	.byte	0xff
	.zero		1


	//   ....[153]....
        /*0acc*/ 	.word	0x0000b140
        /*0ad0*/ 	.word	0x00000007
        /*0ad4*/ 	.word	0x00000060
        /*0ad8*/ 	.short	0x010a
        /*0ada*/ 	.byte	0xff
	.zero		1


	//   ....[154]....
        /*0adc*/ 	.word	0x0000b1a0
        /*0ae0*/ 	.word	0x00000007
        /*0ae4*/ 	.word	0x00000068
        /*0ae8*/ 	.short	0x010a
        /*0aea*/ 	.byte	0xff
	.zero		1


	//   ....[155]....
        /*0aec*/ 	.word	0x0000b200
        /*0af0*/ 	.word	0x00000007
        /*0af4*/ 	.word	0x00000070
        /*0af8*/ 	.short	0x010a
        /*0afa*/ 	.byte	0xff
	.zero		1


	//   ....[156]....
        /*0afc*/ 	.word	0x0000b260
        /*0b00*/ 	.word	0x00000007
        /*0b04*/ 	.word	0x00000078
        /*0b08*/ 	.short	0x010a
        /*0b0a*/ 	.byte	0xff
	.zero		1


	//   ....[157]....
        /*0b0c*/ 	.word	0x0000b2c0
        /*0b10*/ 	.word	0x00000000
        /*0b14*/ 	.word	0x00000060
        /*0b18*/ 	.short	0x010a
        /*0b1a*/ 	.byte	0xff
	.zero		1


	//   ....[158]....
        /*0b1c*/ 	.word	0x0000b320
        /*0b20*/ 	.word	0x00000000
        /*0b24*/ 	.word	0x00000068
        /*0b28*/ 	.short	0x010a
        /*0b2a*/ 	.byte	0xff
	.zero		1


	//   ....[159]....
        /*0b2c*/ 	.word	0x0000b380
        /*0b30*/ 	.word	0x00000002
        /*0b34*/ 	.word	0x00000070
        /*0b38*/ 	.short	0x010a
        /*0b3a*/ 	.byte	0xff
	.zero		1


	//   ....[160]....
        /*0b3c*/ 	.word	0x0000b3d0
        /*0b40*/ 	.word	0x00000003
        /*0b44*/ 	.word	0x00000090
        /*0b48*/ 	.short	0x010a
        /*0b4a*/ 	.byte	0xff
	.zero		1


	//   ....[161]....
        /*0b4c*/ 	.word	0x0000b430
        /*0b50*/ 	.word	0x00000000
        /*0b54*/ 	.word	0x00000040
        /*0b58*/ 	.short	0x010a
        /*0b5a*/ 	.byte	0xff
	.zero		1


	//   ....[162]....
        /*0b5c*/ 	.word	0x0000b480
        /*0b60*/ 	.word	0x00000055
        /*0b64*/ 	.word	0x000000b0
        /*0b68*/ 	.short	0x010a
        /*0b6a*/ 	.byte	0xff
	.zero		1


	//   ....[163]....
        /*0b6c*/ 	.word	0x0000b4d0
        /*0b70*/ 	.word	0x00000003
        /*0b74*/ 	.word	0x00000040
        /*0b78*/ 	.short	0x010a
        /*0b7a*/ 	.byte	0xff
	.zero		1


	//   ....[164]....
        /*0b7c*/ 	.word	0x0000b520
        /*0b80*/ 	.word	0x00000014
        /*0b84*/ 	.word	0x00000040
        /*0b88*/ 	.short	0x010a
        /*0b8a*/ 	.byte	0xff
	.zero		1


	//   ....[165]....
        /*0b8c*/ 	.word	0x0000b570
        /*0b90*/ 	.word	0x00000014
        /*0b94*/ 	.word	0x00000040
        /*0b98*/ 	.short	0x010a
        /*0b9a*/ 	.byte	0xff
	.zero		1


	//   ....[166]....
        /*0b9c*/ 	.word	0x0000b5c0
        /*0ba0*/ 	.word	0x00000014
        /*0ba4*/ 	.word	0x00000040
        /*0ba8*/ 	.short	0x010a
        /*0baa*/ 	.byte	0xff
	.zero		1


	//   ....[167]....
        /*0bac*/ 	.word	0x0000b610
        /*0bb0*/ 	.word	0x00000014
        /*0bb4*/ 	.word	0x00000040
        /*0bb8*/ 	.short	0x010a
        /*0bba*/ 	.byte	0xff
	.zero		1


	//   ....[168]....
        /*0bbc*/ 	.word	0x0000b660
        /*0bc0*/ 	.word	0x00000014
        /*0bc4*/ 	.word	0x00000040
        /*0bc8*/ 	.short	0x010a
        /*0bca*/ 	.byte	0xff
	.zero		1


	//   ....[169]....
        /*0bcc*/ 	.word	0x0000b6b0
        /*0bd0*/ 	.word	0x00000014
        /*0bd4*/ 	.word	0x00000040
        /*0bd8*/ 	.short	0x010a
        /*0bda*/ 	.byte	0xff
	.zero		1


	//----- nvinfo : EIATTR_NUM_MBARRIERS
	.align		4
.L_47:
        /*0bdc*/ 	.byte	0x03, 0x38
        /*0bde*/ 	.short	0x0022


	//----- nvinfo : EIATTR_EXIT_INSTR_OFFSETS
	.align		4
        /*0be0*/ 	.byte	0x04, 0x1c
        /*0be2*/ 	.short	(.L_49 - .L_48)


	//   ....[0]....
.L_48:
        /*0be4*/ 	.word	0x00002a60


	//   ....[1]....
        /*0be8*/ 	.word	0x00002f70


	//   ....[2]....
        /*0bec*/ 	.word	0x00002fd0


	//   ....[3]....
        /*0bf0*/ 	.word	0x00003f50


	//   ....[4]....
        /*0bf4*/ 	.word	0x00005770


	//   ....[5]....
        /*0bf8*/ 	.word	0x000057b0


	//   ....[6]....
        /*0bfc*/ 	.word	0x0000a750


	//   ....[7]....
        /*0c00*/ 	.word	0x0000a7d0


	//   ....[8]....
        /*0c04*/ 	.word	0x0000a800


	//   ....[9]....
        /*0c08*/ 	.word	0x0000a880


	//----- nvinfo : EIATTR_MAX_THREADS
	.align		4
.L_49:
        /*0c0c*/ 	.byte	0x04, 0x05
        /*0c0e*/ 	.short	(.L_51 - .L_50)
.L_50:
        /*0c10*/ 	.word	0x00000100
        /*0c14*/ 	.word	0x00000001
        /*0c18*/ 	.word	0x00000001


	//----- nvinfo : EIATTR_CRS_STACK_SIZE
	.align		4
.L_51:
        /*0c1c*/ 	.byte	0x04, 0x1e
        /*0c1e*/ 	.short	(.L_53 - .L_52)
.L_52:
        /*0c20*/ 	.word	0x00000000


	//----- nvinfo : EIATTR_CBANK_PARAM_SIZE
	.align		4
.L_53:
        /*0c24*/ 	.byte	0x03, 0x19
        /*0c26*/ 	.short	0x0800


	//----- nvinfo : EIATTR_PARAM_CBANK
	.align		4
        /*0c28*/ 	.byte	0x04, 0x0a
        /*0c2a*/ 	.short	(.L_55 - .L_54)
	.align		4
.L_54:
        /*0c2c*/ 	.word	index@(.nv.constant0._ZN7cutlass13device_kernelINS_4gemm6kernel13GemmUniversalIN4cute5tupleIJiiiiEEENS1_10collective13CollectiveMmaINS1_35MainloopSm100TmaUmmaWarpSpecializedILi4ELi2ELi4ENS5_IJNS4_1CILi8EEENSA_ILi1EEESC_EEEEENS5_IJNSA_ILi64EEENSA_ILi256EEENSA_ILi32EEEEEEfNS5_IJlSC_lEEEfSJ_NS4_8TiledMMAINS4_8MMA_AtomIJNS4_17SM100_MMA_TF32_SSINS_10tfloat32_tESN_fLi64ELi256ELNS4_4UMMA5MajorE0ELSP_0ELNSO_7ScaleInE0ELSQ_0EEEEEENS4_6LayoutINS5_IJSC_SC_SC_EEENS5_IJNSA_ILi0EEESV_SV_EEEEENS5_IJNS4_10UnderscoreESY_SY_EEEEENS4_13SM90_TMA_LOADENS4_14ComposedLayoutINS4_7SwizzleILi3ELi4ELi3EEENS4_18smem_ptr_flag_bitsILi32EEENST_INS5_IJSB_SH_EEENS5_IJSH_SC_EEEEEEEvNS4_8identityENS4_23SM90_TMA_LOAD_MULTICASTES1A_vS1B_EENS_8epilogue10collective18CollectiveEpilogueINS1E_23Sm100TmaWarpSpecializedILi4ELi2ELi16ELb1ELb0EEEJSI_NS5_IJNST_ISF_SC_EENST_ISH_SC_EEEEEfSJ_fSJ_NS1E_6fusion15FusionCallbacksIS1I_NS1M_17LinearCombinationIffffLNS_15FloatRoundStyleE2EEESI_S1L_JEEENS4_5SM1004TMEM4LOAD26SM100_TMEM_LOAD_16dp128b8xES11_S1A_NS4_17SM75_U32x4_LDSM_NENS4_14SM90_TMA_STOREES1A_NS4_17SM90_U32x4_STSM_NENS4_39AutoVectorizingCopyWithAssumedAlignmentILi128EEEEEEvvEEEEvNT_6ParamsE)
        /*0c30*/ 	.short	0x0380
        /*0c32*/ 	.short	0x0800


	//----- nvinfo : EIATTR_SW_WAR
	.align		4
.L_55:
        /*0c34*/ 	.byte	0x04, 0x36
        /*0c36*/ 	.short	(.L_57 - .L_56)
.L_56:
        /*0c38*/ 	.word	0x00000008
.L_57:


//--------------------- .nv.callgraph             --------------------------
	.section	.nv.callgraph,"",@"SHT_CUDA_CALLGRAPH"
	.align	4
	.sectionentsize	8
	.align		4
        /*0000*/ 	.word	0x00000000
	.align		4
        /*0004*/ 	.word	0xffffffff
	.align		4
        /*0008*/ 	.word	index@(_ZN7cutlass13device_kernelINS_4gemm6kernel13GemmUniversalIN4cute5tupleIJiiiiEEENS1_10collective13CollectiveMmaINS1_35MainloopSm100TmaUmmaWarpSpecializedILi4ELi2ELi4ENS5_IJNS4_1CILi8EEENSA_ILi1EEESC_EEEEENS5_IJNSA_ILi64EEENSA_ILi256EEENSA_ILi32EEEEEEfNS5_IJlSC_lEEEfSJ_NS4_8TiledMMAINS4_8MMA_AtomIJNS4_17SM100_MMA_TF32_SSINS_10tfloat32_tESN_fLi64ELi256ELNS4_4UMMA5MajorE0ELSP_0ELNSO_7ScaleInE0ELSQ_0EEEEEENS4_6LayoutINS5_IJSC_SC_SC_EEENS5_IJNSA_ILi0EEESV_SV_EEEEENS5_IJNS4_10UnderscoreESY_SY_EEEEENS4_13SM90_TMA_LOADENS4_14ComposedLayoutINS4_7SwizzleILi3ELi4ELi3EEENS4_18smem_ptr_flag_bitsILi32EEENST_INS5_IJSB_SH_EEENS5_IJSH_SC_EEEEEEEvNS4_8identityENS4_23SM90_TMA_LOAD_MULTICASTES1A_vS1B_EENS_8epilogue10collective18CollectiveEpilogueINS1E_23Sm100TmaWarpSpecializedILi4ELi2ELi16ELb1ELb0EEEJSI_NS5_IJNST_ISF_SC_EENST_ISH_SC_EEEEEfSJ_fSJ_NS1E_6fusion15FusionCallbacksIS1I_NS1M_17LinearCombinationIffffLNS_15FloatRoundStyleE2EEESI_S1L_JEEENS4_5SM1004TMEM4LOAD26SM100_TMEM_LOAD_16dp128b8xES11_S1A_NS4_17SM75_U32x4_LDSM_NENS4_14SM90_TMA_STOREES1A_NS4_17SM90_U32x4_STSM_NENS4_39AutoVectorizingCopyWithAssumedAlignmentILi128EEEEEEvvEEEEvNT_6ParamsE)
	.align		4
        /*000c*/ 	.word	index@(__assertfail)
	.align		4
        /*0010*/ 	.word	0x00000000
	.align		4
        /*0014*/ 	.word	0xfffffffe
	.align		4
        /*0018*/ 	.word	0x00000000
	.align		4
        /*001c*/ 	.word	0xfffffffd
	.align		4
        /*0020*/ 	.word	0x00000000
	.align		4
        /*0024*/ 	.word	0xfffffffc


//--------------------- .nv.constant4             --------------------------
	.section	.nv.constant4,"a",@progbits
	.align	8
	.align		8
.nv.constant4:
        /*0000*/ 	.dword	__assertfail
	.align		8
        /*0008*/ 	.dword	__unnamed_1
	.align		8
        /*0010*/ 	.dword	__unnamed_2
	.align		8
        /*0018*/ 	.dword	_ZN40_INTERNAL_7728e49b_4_k_cu_693c75cd_326234cuda3std3__45__cpo5beginE
	.align		8
        /*0020*/ 	.dword	_ZN40_INTERNAL_7728e49b_4_k_cu_693c75cd_326234cuda3std3__45__cpo3endE
	.align		8
        /*0028*/ 	.dword	_ZN40_INTERNAL_7728e49b_4_k_cu_693c75cd_326234cuda3std3__45__cpo6cbeginE
	.align		8
        /*0030*/ 	.dword	_ZN40_INTERNAL_7728e49b_4_k_cu_693c75cd_326234cuda3std3__45__cpo4cendE
	.align		8
        /*0038*/ 	.dword	_ZN40_INTERNAL_7728e49b_4_k_cu_693c75cd_326234cuda3std3__442_GLOBAL__N__7728e49b_4_k_cu_693c75cd_326236ignoreE
	.align		8
        /*0040*/ 	.dword	_ZN40_INTERNAL_7728e49b_4_k_cu_693c75cd_326234cuda3std3__419piecewise_constructE
	.align		8
        /*0048*/ 	.dword	_ZN40_INTERNAL_7728e49b_4_k_cu_693c75cd_326234cuda3std3__48in_placeE
	.align		8
        /*0050*/ 	.dword	_ZN40_INTERNAL_7728e49b_4_k_cu_693c75cd_326234cuda3std6ranges3__45__cpo4swapE
	.align		8
        /*0058*/ 	.dword	_ZN40_INTERNAL_7728e49b_4_k_cu_693c75cd_326234cuda3std6ranges3__45__cpo9iter_moveE
	.align		8
        /*0060*/ 	.dword	_ZN40_INTERNAL_7728e49b_4_k_cu_693c75cd_326234cute7productE
	.align		8
        /*0068*/ 	.dword	_ZN40_INTERNAL_7728e49b_4_k_cu_693c75cd_326234cute1_E
	.align		8
        /*0070*/ 	.dword	$str$25
	.align		8
        /*0078*/ 	.dword	$str$26
	.align		8
        /*0080*/ 	.dword	$str$27
	.align		8
        /*0088*/ 	.dword	$str$28


//--------------------- .text._ZN7cutlass13device_kernelINS_4gemm6kernel13GemmUniversalIN4cute5tupleIJiiiiEEENS1_10collective13CollectiveMmaINS1_35MainloopSm100TmaUmmaWarpSpecializedILi4ELi2ELi4ENS5_IJNS4_1CILi8EEENSA_ILi1EEESC_EEEEENS5_IJNSA_ILi64EEENSA_ILi256EEENSA_ILi32EEEEEEfNS5_IJlSC_lEEEfSJ_NS4_8TiledMMAINS4_8MMA_AtomIJNS4_17SM100_MMA_TF32_SSINS_10tfloat32_tESN_fLi64ELi256ELNS4_4UMMA5MajorE0ELSP_0ELNSO_7ScaleInE0ELSQ_0EEEEEENS4_6LayoutINS5_IJSC_SC_SC_EEENS5_IJNSA_ILi0EEESV_SV_EEEEENS5_IJNS4_10UnderscoreESY_SY_EEEEENS4_13SM90_TMA_LOADENS4_14ComposedLayoutINS4_7SwizzleILi3ELi4ELi3EEENS4_18smem_ptr_flag_bitsILi32EEENST_INS5_IJSB_SH_EEENS5_IJSH_SC_EEEEEEEvNS4_8identityENS4_23SM90_TMA_LOAD_MULTICASTES1A_vS1B_EENS_8epilogue10collective18CollectiveEpilogueINS1E_23Sm100TmaWarpSpecializedILi4ELi2ELi16ELb1ELb0EEEJSI_NS5_IJNST_ISF_SC_EENST_ISH_SC_EEEEEfSJ_fSJ_NS1E_6fusion15FusionCallbacksIS1I_NS1M_17LinearCombinationIffffLNS_15FloatRoundStyleE2EEESI_S1L_JEEENS4_5SM1004TMEM4LOAD26SM100_TMEM_LOAD_16dp128b8xES11_S1A_NS4_17SM75_U32x4_LDSM_NENS4_14SM90_TMA_STOREES1A_NS4_17SM90_U32x4_STSM_NENS4_39AutoVectorizingCopyWithAssumedAlignmentILi128EEEEEEvvEEEEvNT_6ParamsE --------------------------
	.section	.text._ZN7cutlass13device_kernelINS_4gemm6kernel13GemmUniversalIN4cute5tupleIJiiiiEEENS1_10collective13CollectiveMmaINS1_35MainloopSm100TmaUmmaWarpSpecializedILi4ELi2ELi4ENS5_IJNS4_1CILi8EEENSA_ILi1EEESC_EEEEENS5_IJNSA_ILi64EEENSA_ILi256EEENSA_ILi32EEEEEEfNS5_IJlSC_lEEEfSJ_NS4_8TiledMMAINS4_8MMA_AtomIJNS4_17SM100_MMA_TF32_SSINS_10tfloat32_tESN_fLi64ELi256ELNS4_4UMMA5MajorE0ELSP_0ELNSO_7ScaleInE0ELSQ_0EEEEEENS4_6LayoutINS5_IJSC_SC_SC_EEENS5_IJNSA_ILi0EEESV_SV_EEEEENS5_IJNS4_10UnderscoreESY_SY_EEEEENS4_13SM90_TMA_LOADENS4_14ComposedLayoutINS4_7SwizzleILi3ELi4ELi3EEENS4_18smem_ptr_flag_bitsILi32EEENST_INS5_IJSB_SH_EEENS5_IJSH_SC_EEEEEEEvNS4_8identityENS4_23SM90_TMA_LOAD_MULTICASTES1A_vS1B_EENS_8epilogue10collective18CollectiveEpilogueINS1E_23Sm100TmaWarpSpecializedILi4ELi2ELi16ELb1ELb0EEEJSI_NS5_IJNST_ISF_SC_EENST_ISH_SC_EEEEEfSJ_fSJ_NS1E_6fusion15FusionCallbacksIS1I_NS1M_17LinearCombinationIffffLNS_15FloatRoundStyleE2EEESI_S1L_JEEENS4_5SM1004TMEM4LOAD26SM100_TMEM_LOAD_16dp128b8xES11_S1A_NS4_17SM75_U32x4_LDSM_NENS4_14SM90_TMA_STOREES1A_NS4_17SM90_U32x4_STSM_NENS4_39AutoVectorizingCopyWithAssumedAlignmentILi128EEEEEEvvEEEEvNT_6ParamsE,"ax",@progbits
	.align	128
.text._ZN7cutlass13device_kernelINS_4gemm6kernel13GemmUniversalIN4cute5tupleIJiiiiEEENS1_10collective13CollectiveMmaINS1_35MainloopSm100TmaUmmaWarpSpecializedILi4ELi2ELi4ENS5_IJNS4_1CILi8EEENSA_ILi1EEESC_EEEEENS5_IJNSA_ILi64EEENSA_ILi256EEENSA_ILi32EEEEEEfNS5_IJlSC_lEEEfSJ_NS4_8TiledMMAINS4_8MMA_AtomIJNS4_17SM100_MMA_TF32_SSINS_10tfloat32_tESN_fLi64ELi256ELNS4_4UMMA5MajorE0ELSP_0ELNSO_7ScaleInE0ELSQ_0EEEEEENS4_6LayoutINS5_IJSC_SC_SC_EEENS5_IJNSA_ILi0EEESV_SV_EEEEENS5_IJNS4_10UnderscoreESY_SY_EEEEENS4_13SM90_TMA_LOADENS4_14ComposedLayoutINS4_7SwizzleILi3ELi4ELi3EEENS4_18smem_ptr_flag_bitsILi32EEENST_INS5_IJSB_SH_EEENS5_IJSH_SC_EEEEEEEvNS4_8identityENS4_23SM90_TMA_LOAD_MULTICASTES1A_vS1B_EENS_8epilogue10collective18CollectiveEpilogueINS1E_23Sm100TmaWarpSpecializedILi4ELi2ELi16ELb1ELb0EEEJSI_NS5_IJNST_ISF_SC_EENST_ISH_SC_EEEEEfSJ_fSJ_NS1E_6fusion15FusionCallbacksIS1I_NS1M_17LinearCombinationIffffLNS_15FloatRoundStyleE2EEESI_S1L_JEEENS4_5SM1004TMEM4LOAD26SM100_TMEM_LOAD_16dp128b8xES11_S1A_NS4_17SM75_U32x4_LDSM_NENS4_14SM90_TMA_STOREES1A_NS4_17SM90_U32x4_STSM_NENS4_39AutoVectorizingCopyWithAssumedAlignmentILi128EEEEEEvvEEEEvNT_6ParamsE:
        .type           _ZN7cutlass13device_kernelINS_4gemm6kernel13GemmUniversalIN4cute5tupleIJiiiiEEENS1_10collective13CollectiveMmaINS1_35MainloopSm100TmaUmmaWarpSpecializedILi4ELi2ELi4ENS5_IJNS4_1CILi8EEENSA_ILi1EEESC_EEEEENS5_IJNSA_ILi64EEENSA_ILi256EEENSA_ILi32EEEEEEfNS5_IJlSC_lEEEfSJ_NS4_8TiledMMAINS4_8MMA_AtomIJNS4_17SM100_MMA_TF32_SSINS_10tfloat32_tESN_fLi64ELi256ELNS4_4UMMA5MajorE0ELSP_0ELNSO_7ScaleInE0ELSQ_0EEEEEENS4_6LayoutINS5_IJSC_SC_SC_EEENS5_IJNSA_ILi0EEESV_SV_EEEEENS5_IJNS4_10UnderscoreESY_SY_EEEEENS4_13SM90_TMA_LOADENS4_14ComposedLayoutINS4_7SwizzleILi3ELi4ELi3EEENS4_18smem_ptr_flag_bitsILi32EEENST_INS5_IJSB_SH_EEENS5_IJSH_SC_EEEEEEEvNS4_8identityENS4_23SM90_TMA_LOAD_MULTICASTES1A_vS1B_EENS_8epilogue10collective18CollectiveEpilogueINS1E_23Sm100TmaWarpSpecializedILi4ELi2ELi16ELb1ELb0EEEJSI_NS5_IJNST_ISF_SC_EENST_ISH_SC_EEEEEfSJ_fSJ_NS1E_6fusion15FusionCallbacksIS1I_NS1M_17LinearCombinationIffffLNS_15FloatRoundStyleE2EEESI_S1L_JEEENS4_5SM1004TMEM4LOAD26SM100_TMEM_LOAD_16dp128b8xES11_S1A_NS4_17SM75_U32x4_LDSM_NENS4_14SM90_TMA_STOREES1A_NS4_17SM90_U32x4_STSM_NENS4_39AutoVectorizingCopyWithAssumedAlignmentILi128EEEEEEvvEEEEvNT_6ParamsE,@function
        .size           _ZN7cutlass13device_kernelINS_4gemm6kernel13GemmUniversalIN4cute5tupleIJiiiiEEENS1_10collective13CollectiveMmaINS1_35MainloopSm100TmaUmmaWarpSpecializedILi4ELi2ELi4ENS5_IJNS4_1CILi8EEENSA_ILi1EEESC_EEEEENS5_IJNSA_ILi64EEENSA_ILi256EEENSA_ILi32EEEEEEfNS5_IJlSC_lEEEfSJ_NS4_8TiledMMAINS4_8MMA_AtomIJNS4_17SM100_MMA_TF32_SSINS_10tfloat32_tESN_fLi64ELi256ELNS4_4UMMA5MajorE0ELSP_0ELNSO_7ScaleInE0ELSQ_0EEEEEENS4_6LayoutINS5_IJSC_SC_SC_EEENS5_IJNSA_ILi0EEESV_SV_EEEEENS5_IJNS4_10UnderscoreESY_SY_EEEEENS4_13SM90_TMA_LOADENS4_14ComposedLayoutINS4_7SwizzleILi3ELi4ELi3EEENS4_18smem_ptr_flag_bitsILi32EEENST_INS5_IJSB_SH_EEENS5_IJSH_SC_EEEEEEEvNS4_8identityENS4_23SM90_TMA_LOAD_MULTICASTES1A_vS1B_EENS_8epilogue10collective18CollectiveEpilogueINS1E_23Sm100TmaWarpSpecializedILi4ELi2ELi16ELb1ELb0EEEJSI_NS5_IJNST_ISF_SC_EENST_ISH_SC_EEEEEfSJ_fSJ_NS1E_6fusion15FusionCallbacksIS1I_NS1M_17LinearCombinationIffffLNS_15FloatRoundStyleE2EEESI_S1L_JEEENS4_5SM1004TMEM4LOAD26SM100_TMEM_LOAD_16dp128b8xES11_S1A_NS4_17SM75_U32x4_LDSM_NENS4_14SM90_TMA_STOREES1A_NS4_17SM90_U32x4_STSM_NENS4_39AutoVectorizingCopyWithAssumedAlignmentILi128EEEEEEvvEEEEvNT_6ParamsE,(.L_x_227 - _ZN7cutlass13device_kernelINS_4gemm6kernel13GemmUniversalIN4cute5tupleIJiiiiEEENS1_10collective13CollectiveMmaINS1_35MainloopSm100TmaUmmaWarpSpecializedILi4ELi2ELi4ENS5_IJNS4_1CILi8EEENSA_ILi1EEESC_EEEEENS5_IJNSA_ILi64EEENSA_ILi256EEENSA_ILi32EEEEEEfNS5_IJlSC_lEEEfSJ_NS4_8TiledMMAINS4_8MMA_AtomIJNS4_17SM100_MMA_TF32_SSINS_10tfloat32_tESN_fLi64ELi256ELNS4_4UMMA5MajorE0ELSP_0ELNSO_7ScaleInE0ELSQ_0EEEEEENS4_6LayoutINS5_IJSC_SC_SC_EEENS5_IJNSA_ILi0EEESV_SV_EEEEENS5_IJNS4_10UnderscoreESY_SY_EEEEENS4_13SM90_TMA_LOADENS4_14ComposedLayoutINS4_7SwizzleILi3ELi4ELi3EEENS4_18smem_ptr_flag_bitsILi32EEENST_INS5_IJSB_SH_EEENS5_IJSH_SC_EEEEEEEvNS4_8identityENS4_23SM90_TMA_LOAD_MULTICASTES1A_vS1B_EENS_8epilogue10collective18CollectiveEpilogueINS1E_23Sm100TmaWarpSpecializedILi4ELi2ELi16ELb1ELb0EEEJSI_NS5_IJNST_ISF_SC_EENST_ISH_SC_EEEEEfSJ_fSJ_NS1E_6fusion15FusionCallbacksIS1I_NS1M_17LinearCombinationIffffLNS_15FloatRoundStyleE2EEESI_S1L_JEEENS4_5SM1004TMEM4LOAD26SM100_TMEM_LOAD_16dp128b8xES11_S1A_NS4_17SM75_U32x4_LDSM_NENS4_14SM90_TMA_STOREES1A_NS4_17SM90_U32x4_STSM_NENS4_39AutoVectorizingCopyWithAssumedAlignmentILi128EEEEEEvvEEEEvNT_6ParamsE)
        .other          _ZN7cutlass13device_kernelINS_4gemm6kernel13GemmUniversalIN4cute5tupleIJiiiiEEENS1_10collective13CollectiveMmaINS1_35MainloopSm100TmaUmmaWarpSpecializedILi4ELi2ELi4ENS5_IJNS4_1CILi8EEENSA_ILi1EEESC_EEEEENS5_IJNSA_ILi64EEENSA_ILi256EEENSA_ILi32EEEEEEfNS5_IJlSC_lEEEfSJ_NS4_8TiledMMAINS4_8MMA_AtomIJNS4_17SM100_MMA_TF32_SSINS_10tfloat32_tESN_fLi64ELi256ELNS4_4UMMA5MajorE0ELSP_0ELNSO_7ScaleInE0ELSQ_0EEEEEENS4_6LayoutINS5_IJSC_SC_SC_EEENS5_IJNSA_ILi0EEESV_SV_EEEEENS5_IJNS4_10UnderscoreESY_SY_EEEEENS4_13SM90_TMA_LOADENS4_14ComposedLayoutINS4_7SwizzleILi3ELi4ELi3EEENS4_18smem_ptr_flag_bitsILi32EEENST_INS5_IJSB_SH_EEENS5_IJSH_SC_EEEEEEEvNS4_8identityENS4_23SM90_TMA_LOAD_MULTICASTES1A_vS1B_EENS_8epilogue10collective18CollectiveEpilogueINS1E_23Sm100TmaWarpSpecializedILi4ELi2ELi16ELb1ELb0EEEJSI_NS5_IJNST_ISF_SC_EENST_ISH_SC_EEEEEfSJ_fSJ_NS1E_6fusion15FusionCallbacksIS1I_NS1M_17LinearCombinationIffffLNS_15FloatRoundStyleE2EEESI_S1L_JEEENS4_5SM1004TMEM4LOAD26SM100_TMEM_LOAD_16dp128b8xES11_S1A_NS4_17SM75_U32x4_LDSM_NENS4_14SM90_TMA_STOREES1A_NS4_17SM90_U32x4_STSM_NENS4_39AutoVectorizingCopyWithAssumedAlignmentILi128EEEEEEvvEEEEvNT_6ParamsE,@"STO_CUDA_ENTRY STV_DEFAULT"
_ZN7cutlass13device_kernelINS_4gemm6kernel13GemmUniversalIN4cute5tupleIJiiiiEEENS1_10collective13CollectiveMmaINS1_35MainloopSm100TmaUmmaWarpSpecializedILi4ELi2ELi4ENS5_IJNS4_1CILi8EEENSA_ILi1EEESC_EEEEENS5_IJNSA_ILi64EEENSA_ILi256EEENSA_ILi32EEEEEEfNS5_IJlSC_lEEEfSJ_NS4_8TiledMMAINS4_8MMA_AtomIJNS4_17SM100_MMA_TF32_SSINS_10tfloat32_tESN_fLi64ELi256ELNS4_4UMMA5MajorE0ELSP_0ELNSO_7ScaleInE0ELSQ_0EEEEEENS4_6LayoutINS5_IJSC_SC_SC_EEENS5_IJNSA_ILi0EEESV_SV_EEEEENS5_IJNS4_10UnderscoreESY_SY_EEEEENS4_13SM90_TMA_LOADENS4_14ComposedLayoutINS4_7SwizzleILi3ELi4ELi3EEENS4_18smem_ptr_flag_bitsILi32EEENST_INS5_IJSB_SH_EEENS5_IJSH_SC_EEEEEEEvNS4_8identityENS4_23SM90_TMA_LOAD_MULTICASTES1A_vS1B_EENS_8epilogue10collective18CollectiveEpilogueINS1E_23Sm100TmaWarpSpecializedILi4ELi2ELi16ELb1ELb0EEEJSI_NS5_IJNST_ISF_SC_EENST_ISH_SC_EEEEEfSJ_fSJ_NS1E_6fusion15FusionCallbacksIS1I_NS1M_17LinearCombinationIffffLNS_15FloatRoundStyleE2EEESI_S1L_JEEENS4_5SM1004TMEM4LOAD26SM100_TMEM_LOAD_16dp128b8xES11_S1A_NS4_17SM75_U32x4_LDSM_NENS4_14SM90_TMA_STOREES1A_NS4_17SM90_U32x4_STSM_NENS4_39AutoVectorizingCopyWithAssumedAlignmentILi128EEEEEEvvEEEEvNT_6ParamsE:
[----:B------:R-:W1:Y:S01]  /*0000*/  LDC R1, c[0x0][0x37c] ;  /* 0x0000df00ff017b82 */ /* 0x000e620000000800 */
[----:B------:R-:W2:Y:S01]  /*0010*/  S2R R76, SR_TID.X ;  /* 0x00000000004c7919 */ /* 0x000ea20000002100 */
[----:B------:R-:W3:Y:S01]  /*0020*/  LDCU.64 UR8, c[0x0][0x890] ;  /* 0x00011200ff0877ac */ /* 0x000ee20008000a00 */
[----:B------:R-:W-:Y:S02]  /*0030*/  PRMT R64, RZ, 0x7610, R64 ;  /* 0x00007610ff407816 */ /* 0x000fe40000000040 */
[----:B------:R-:W-:Y:S01]  /*0040*/  ELECT P3, URZ, PT ;  /* 0x0000000000ff782f */ /* 0x000fe20003860000 */
[----:B---3--:R-:W-:-:S04]  /*0050*/  UISETP.NE.U32.AND UP0, UPT, UR8, URZ, UPT ;  /* 0x000000ff0800728c */ /* 0x008fc8000bf05070 */
[----:B------:R-:W-:Y:S01]  /*0060*/  UISETP.NE.AND.EX UP0, UPT, UR9, URZ, UPT, UP0 ;  /* 0x000000ff0900728c */ /* 0x000fe2000bf05300 */
[----:B--2---:R-:W-:-:S05]  /*0070*/  SHF.R.U32.HI R65, RZ, 0x5, R76 ;  /* 0x00000005ff417819 */ /* 0x004fca000001164c */
[----:B------:R-:W2:Y:S02]  /*0080*/  SHFL.IDX PT, R0, R65, RZ, 0x1f ;  /* 0x00001fff41007589 */ /* 0x000ea400000e0000 */
[----:B--2---:R-:W-:Y:S01]  /*0090*/  R2UR UR18, R0 ;  /* 0x00000000001272ca */ /* 0x004fe200000e0000 */
[----:B-1----:R-:W-:-:S14]  /*00a0*/  BRA.U UP0, `(.L_x_0) ;  /* 0x0000000100307547 */ /* 0x002fdc000b800000 */
[----:B------:R-:W1:Y:S02]  /*00b0*/  LDCU.64 UR4, c[0x0][0x888] ;  /* 0x00011100ff0477ac */ /* 0x000e640008000a00 */
[----:B-1----:R-:W-:-:S04]  /*00c0*/  UISETP.NE.U32.AND UP0, UPT, UR4, URZ, UPT ;  /* 0x000000ff0400728c */ /* 0x002fc8000bf05070 */
[----:B------:R-:W-:-:S09]  /*00d0*/  UISETP.NE.AND.EX UP0, UPT, UR5, URZ, UPT, UP0 ;  /* 0x000000ff0500728c */ /* 0x000fd2000bf05300 */
[----:B------:R-:W-:Y:S05]  /*00e0*/  BRA.U !UP0, `(.L_x_1) ;  /* 0x0000000108147547 */ /* 0x000fea000b800000 */
[----:B------:R-:W1:Y:S01]  /*00f0*/  LDC.64 R26, c[0x0][0x888] ;  /* 0x00022200ff1a7b82 */ /* 0x000e620000000a00 */
[----:B------:R-:W1:Y:S02]  /*0100*/  LDCU.64 UR4, c[0x0][0x358] ;  /* 0x00006b00ff0477ac */ /* 0x000e640008000a00 */
[----:B-1----:R1:W5:Y:S01]  /*0110*/  LDG.E R26, desc[UR4][R26.64] ;  /* 0x000000041a1a7981 */ /* 0x002362000c1e1900 */
[----:B------:R-:W-:Y:S01]  /*0120*/  HFMA2 R64, -RZ, RZ, 0, 5.9604644775390625e-08 ;  /* 0x00000001ff407431 */ /* 0x000fe200000001ff */
[----:B------:R-:W-:Y:S05]  /*0130*/  BRA `(.L_x_0) ;  /* 0x00000000000c7947 */ /* 0x000fea0003800000 */
.L_x_1:
[----:B------:R-:W1:Y:S01]  /*0140*/  LDCU UR4, c[0x0][0x880] ;  /* 0x00011000ff0477ac */ /* 0x000e620008000800 */
[----:B------:R-:W-:Y:S01]  /*0150*/  HFMA2 R64, -RZ, RZ, 0, 5.9604644775390625e-08 ;  /* 0x00000001ff407431 */ /* 0x000fe200000001ff */
[----:B-1----:R-:W-:-:S07]  /*0160*/  MOV R26, UR4 ;  /* 0x00000004001a7c02 */ /* 0x002fce0008000f00 */
.L_x_0:
[----:B------:R-:W2:Y:S02]  /*0170*/  LDCU.64 UR4, c[0x0][0x8b0] ;  /* 0x00011600ff0477ac */ /* 0x000ea40008000a00 */
[----:B--2---:R-:W-:-:S04]  /*0180*/  UISETP.NE.U32.AND UP0, UPT, UR4, URZ, UPT ;  /* 0x000000ff0400728c */ /* 0x004fc8000bf05070 */
[----:B------:R-:W-:-:S09]  /*0190*/  UISETP.NE.AND.EX UP0, UPT, UR5, URZ, UPT, UP0 ;  /* 0x000000ff0500728c */ /* 0x000fd2000bf05300 */
[----:B------:R-:W-:Y:S05]  /*01a0*/  BRA.U UP0, `(.L_x_2) ;  /* 0x0000000100287547 */ /* 0x000fea000b800000 */
[----:B------:R-:W2:Y:S02]  /*01b0*/  LDCU.64 UR4, c[0x0][0x8a8] ;  /* 0x00011500ff0477ac */ /* 0x000ea40008000a00 */
[----:B--2---:R-:W-:-:S04]  /*01c0*/  UISETP.NE.U32.AND UP0, UPT, UR4, URZ, UPT ;  /* 0x000000ff0400728c */ /* 0x004fc8000bf05070 */
[----:B------:R-:W-:-:S09]  /*01d0*/  UISETP.NE.AND.EX UP0, UPT, UR5, URZ, UPT, UP0 ;  /* 0x000000ff0500728c */ /* 0x000fd2000bf05300 */
[----:B------:R-:W-:Y:S05]  /*01e0*/  BRA.U !UP0, `(.L_x_3) ;  /* 0x0000000108107547 */ /* 0x000fea000b800000 */
[----:B------:R-:W2:Y:S01]  /*01f0*/  LDC.64 R24, c[0x0][0x8a8] ;  /* 0x00022a00ff187b82 */ /* 0x000ea20000000a00 */
[----:B------:R-:W2:Y:S02]  /*0200*/  LDCU.64 UR4, c[0x0][0x358] ;  /* 0x00006b00ff0477ac */ /* 0x000ea40008000a00 */
[----:B--2---:R2:W5:Y:S01]  /*0210*/  LDG.E R24, desc[UR4][R24.64] ;  /* 0x0000000418187981 */ /* 0x004562000c1e1900 */
[----:B------:R-:W-:Y:S05]  /*0220*/  BRA `(.L_x_2) ;  /* 0x0000000000087947 */ /* 0x000fea0003800000 */
.L_x_3:
[----:B------:R-:W2:Y:S02]  /*0230*/  LDCU UR4, c[0x0][0x8a0] ;  /* 0x00011400ff0477ac */ /* 0x000ea40008000800 */
[----:B--2---:R-:W-:Y:S02]  /*0240*/  MOV R24, UR4 ;  /* 0x0000000400187c02 */ /* 0x004fe40008000f00 */
.L_x_2:
[----:B------:R-:W-:Y:S01]  /*0250*/  IMAD.U32 R0, RZ, RZ, UR18 ;  /* 0x00000012ff007e24 */ /* 0x000fe2000f8e00ff */
[----:B------:R-:W-:Y:S04]  /*0260*/  BSSY.RECONVERGENT B0, `(.L_x_4) ;  /* 0x000000c000007945 */ /* 0x000fe80003800200 */
[C---:B------:R-:W-:Y:S02]  /*0270*/  ISETP.NE.OR P1, PT, R0.reuse, 0x1, !P3 ;  /* 0x000000010000780c */ /* 0x040fe40005f25670 */
[----:B------:R-:W-:-:S11]  /*0280*/  ISETP.NE.OR P0, PT, R0, 0x3, !P3 ;  /* 0x000000030000780c */ /* 0x000fd60005f05670 */
[----:B------:R-:W-:Y:S05]  /*0290*/  @P1 BRA `(.L_x_5) ;  /* 0x0000000000201947 */ /* 0x000fea0003800000 */
[----:B------:R-:W3:Y:S02]  /*02a0*/  LDCU.64 UR4, c[0x0][0x348] ;  /* 0x00006900ff0477ac */ /* 0x000ee40008000a00 */
[----:B---3--:R-:W-:Y:S02]  /*02b0*/  UIADD3 UR6, UP1, UPT, UR4, 0x80, URZ ;  /* 0x0000008004067890 */ /* 0x008fe4000ff3e0ff */
[----:B------:R-:W-:Y:S02]  /*02c0*/  UIADD3 UR4, UP0, UPT, UR4, 0x180, URZ ;  /* 0x0000018004047890 */ /* 0x000fe4000ff1e0ff */
[----:B------:R-:W-:Y:S02]  /*02d0*/  UIADD3.X UR7, UPT, UPT, URZ, UR5, URZ, UP1, !UPT ;  /* 0x00000005ff077290 */ /* 0x000fe40008ffe4ff */
[----:B------:R-:W-:-:S07]  /*02e0*/  UIADD3.X UR5, UPT, UPT, URZ, UR5, URZ, UP0, !UPT ;  /* 0x00000005ff057290 */ /* 0x000fce00087fe4ff */
[----:B------:R3:W-:Y:S02]  /*02f0*/  UTMACCTL.PF [UR6] ;  /* 0x00000000060079b9 */ /* 0x0007e40008040000 */
[----:B------:R3:W-:Y:S02]  /*0300*/  UTMACCTL.PF [UR4] ;  /* 0x00000000040079b9 */ /* 0x0007e40008040000 */
[----:B---3--:R-:W-:Y:S01]  /*0310*/  NOP ;  /* 0x0000000000007918 */ /* 0x008fe20000000000 */
.L_x_5:
[----:B------:R-:W-:Y:S05]  /*0320*/  BSYNC.RECONVERGENT B0 ;  /* 0x0000000000007941 */ /* 0x000fea0003800200 */
.L_x_4:
[----:B------:R-:W-:Y:S04]  /*0330*/  BSSY.RECONVERGENT B0, `(.L_x_6) ;  /* 0x000000a000007945 */ /* 0x000fe80003800200 */
        /* <DEDUP_REMOVED lines=9> */
.L_x_7:
[----:B------:R-:W-:Y:S05]  /*03d0*/  BSYNC.RECONVERGENT B0 ;  /* 0x0000000000007941 */ /* 0x000fea0003800200 */
.L_x_6:
[----:B------:R-:W3:Y:S01]  /*03e0*/  LDCU.64 UR4, c[0x0][0x888] ;  /* 0x00011100ff0477ac */ /* 0x000ee20008000a00 */
[----:B------:R-:W-:Y:S02]  /*03f0*/  UISETP.EQ.U32.AND UP2, UPT, UR8, URZ, UPT ;  /* 0x000000ff0800728c */ /* 0x000fe4000bf42070 */
[----:B------:R-:W-:Y:S02]  /*0400*/  UPLOP3.LUT UP3, UPT, UPT, UPT, UPT, 0x80, 0x8 ;  /* 0x000000000008789c */ /* 0x000fe40003f6f070 */
[----:B---3--:R-:W-:-:S04]  /*0410*/  UISETP.NE.U32.AND UP0, UPT, UR4, URZ, UPT ;  /* 0x000000ff0400728c */ /* 0x008fc8000bf05070 */
[----:B------:R-:W-:-:S04]  /*0420*/  UISETP.NE.AND.EX UP1, UPT, UR5, URZ, UPT, UP0 ;  /* 0x000000ff0500728c */ /* 0x000fc8000bf25300 */
[----:B------:R-:W-:-:S04]  /*0430*/  UISETP.EQ.OR.EX UP4, UPT, UR9, URZ, !UP1, UP2 ;  /* 0x000000ff0900728c */ /* 0x000fc8000cf82720 */
[----:B------:R-:W-:-:S06]  /*0440*/  UP2UR UR4, UPR, URZ, 0x10 ;  /* 0x00000010ff047883 */ /* 0x000fcc0008000000 */
[----:B------:R-:W-:Y:S01]  /*0450*/  MOV R68, UR4 ;  /* 0x0000000400447c02 */ /* 0x000fe20008000f00 */
[----:B------:R-:W-:Y:S06]  /*0460*/  BRA.U !UP4, `(.L_x_8) ;  /* 0x000000010c207547 */ /* 0x000fec000b800000 */
[----:B------:R-:W-:Y:S01]  /*0470*/  UISETP.NE.U32.AND UP0, UPT, UR8, URZ, UPT ;  /* 0x000000ff0800728c */ /* 0x000fe2000bf05070 */
[----:B-----5:R-:W-:Y:S01]  /*0480*/  FSETP.NEU.AND P0, PT, R26, RZ, PT ;  /* 0x000000ff1a00720b */ /* 0x020fe20003f0d000 */
[----:B------:R-:W-:Y:S02]  /*0490*/  USEL UR4, URZ, 0xffffffff, UP1 ;  /* 0xffffffffff047887 */ /* 0x000fe40008800000 */
[----:B------:R-:W-:-:S10]  /*04a0*/  UISETP.NE.AND.EX UP2, UPT, UR9, URZ, UPT, UP0 ;  /* 0x000000ff0900728c */ /* 0x000fd4000bf45300 */
[----:B------:R-:W-:Y:S01]  /*04b0*/  VOTEU.ANY UP0, P0 ;  /* 0x0000000000ff7886 */ /* 0x000fe20000000100 */
[----:B------:R-:W-:-:S04]  /*04c0*/  @!UP2 USEL UR4, URZ, 0xffffffff, UP0 ;  /* 0xffffffffff04a887 */ /* 0x000fc80008000000 */
[----:B------:R-:W-:-:S04]  /*04d0*/  ULOP3.LUT UR4, UR4, 0x1, URZ, 0xc0, !UPT ;  /* 0x0000000104047892 */ /* 0x000fc8000f8ec0ff */
[----:B------:R-:W-:-:S11]  /*04e0*/  UISETP.NE.U32.AND UP3, UPT, UR4, 0x1, UPT ;  /* 0x000000010400788c */ /* 0x000fd6000bf65070 */
.L_x_8:
[----:B------:R-:W3:Y:S01]  /*04f0*/  SHFL.IDX PT, R2, R65, RZ, 0x1f ;  /* 0x00001fff41027589 */ /* 0x000ee200000e0000 */
[----:B------:R-:W-:Y:S01]  /*0500*/  UISETP.NE.AND UP5, UPT, UR18, 0x2, UPT ;  /* 0x000000021200788c */ /* 0x000fe2000bfa5270 */
[----:B---3--:R-:W-:-:S13]  /*0510*/  ISETP.NE.AND P0, PT, R2, RZ, PT ;  /* 0x000000ff0200720c */ /* 0x008fda0003f05270 */
[----:B------:R-:W-:Y:S05]  /*0520*/  @P0 BRA `(.L_x_9) ;  /* 0x0000000000580947 */ /* 0x000fea0003800000 */
[----:B------:R-:W3:Y:S01]  /*0530*/  S2UR UR4, SR_CgaCtaId ;  /* 0x00000000000479c3 */ /* 0x000ee20000008800 */
[----:B------:R-:W-:Y:S01]  /*0540*/  UMOV UR5, 0x400 ;  /* 0x0000040000057882 */ /* 0x000fe20000000000 */
[----:B------:R-:W-:Y:S01]  /*0550*/  UMOV UR8, 0x1 ;  /* 0x0000000100087882 */ /* 0x000fe20000000000 */
[----:B------:R-:W-:Y:S01]  /*0560*/  UMOV UR6, 0x8 ;  /* 0x0000000800067882 */ /* 0x000fe20000000000 */
[----:B------:R-:W-:-:S04]  /*0570*/  UIADD3 UR8, UPT, UPT, -UR8, 0x100000, URZ ;  /* 0x0010000008087890 */ /* 0x000fc8000fffe1ff */
[----:B------:R-:W-:Y:S02]  /*0580*/  USHF.L.U32 UR9, UR8, 0xb, URZ ;  /* 0x0000000b08097899 */ /* 0x000fe400080006ff */
[----:B------:R-:W-:Y:S02]  /*0590*/  USHF.L.U32 UR8, UR8, 0x1, URZ ;  /* 0x0000000108087899 */ /* 0x000fe400080006ff */
[----:B------:R-:W-:-:S04]  /*05a0*/  UIADD3 UR6, UPT, UPT, -UR6, 0x100000, URZ ;  /* 0x0010000006067890 */ /* 0x000fc8000fffe1ff */
[----:B------:R-:W-:Y:S02]  /*05b0*/  USHF.L.U32 UR7, UR6, 0xb, URZ ;  /* 0x0000000b06077899 */ /* 0x000fe400080006ff */
[----:B------:R-:W-:Y:S01]  /*05c0*/  USHF.L.U32 UR6, UR6, 0x1, URZ ;  /* 0x0000000106067899 */ /* 0x000fe200080006ff */
[----:B------:R-:W-:Y:S01]  /*05d0*/  ELECT P0, URZ, PT ;  /* 0x0000000000ff782f */ /* 0x000fe20003800000 */
[----:B---3--:R-:W-:Y:S01]  /*05e0*/  ULEA UR4, UR4, UR5, 0x18 ;  /* 0x0000000504047291 */ /* 0x008fe2000f8ec0ff */
[----:B------:R-:W3:Y:S11]  /*05f0*/  FENCE.VIEW.ASYNC.S ;  /* 0x00000000000073c6 */ /* 0x000ef60000000000 */
[----:B---3--:R3:W4:Y:S01]  /*0600*/  SYNCS.EXCH.64 URZ, [UR4], UR8 ;  /* 0x0000000804ff75b2 */ /* 0x0087220008000100 */
[----:B------:R3:W1:Y:S01]  /*0610*/  SYNCS.EXCH.64 URZ, [UR4+0x20], UR6 ;  /* 0x0000200604ff75b2 */ /* 0x0006620008000100 */
[----:B------:R3:W1:Y:S01]  /*0620*/  SYNCS.EXCH.64 URZ, [UR4+0x8], UR8 ;  /* 0x0000080804ff75b2 */ /* 0x0006620008000100 */
[----:B------:R3:W1:Y:S01]  /*0630*/  SYNCS.EXCH.64 URZ, [UR4+0x28], UR6 ;  /* 0x0000280604ff75b2 */ /* 0x0006620008000100 */
[----:B------:R3:W1:Y:S01]  /*0640*/  SYNCS.EXCH.64 URZ, [UR4+0x10], UR8 ;  /* 0x0000100804ff75b2 */ /* 0x0006620008000100 */
[----:B------:R3:W1:Y:S01]  /*0650*/  SYNCS.EXCH.64 URZ, [UR4+0x30], UR6 ;  /* 0x0000300604ff75b2 */ /* 0x0006620008000100 */
[----:B------:R3:W1:Y:S01]  /*0660*/  SYNCS.EXCH.64 URZ, [UR4+0x18], UR8 ;  /* 0x0000180804ff75b2 */ /* 0x0006620008000100 */
[----:B------:R3:W1:Y:S01]  /*0670*/  SYNCS.EXCH.64 URZ, [UR4+0x38], UR6 ;  /* 0x0000380604ff75b2 */ /* 0x0006620008000100 */
[----:B------:R-:W-:Y:S01]  /*0680*/  NOP ;  /* 0x0000000000007918 */ /* 0x000fe20000000000 */
.L_x_9:
[----:B------:R-:W2:Y:S01]  /*0690*/  SHFL.IDX PT, R2, R65, RZ, 0x1f ;  /* 0x00001fff41027589 */ /* 0x000ea200000e0000 */
[----:B------:R-:W-:Y:S01]  /*06a0*/  NOP ;  /* 0x0000000000007918 */ /* 0x000fe20000000000 */
[----:B--2---:R-:W-:-:S13]  /*06b0*/  ISETP.NE.AND P0, PT, R2, 0x1, PT ;  /* 0x000000010200780c */ /* 0x004fda0003f05270 */
[----:B------:R-:W-:Y:S05]  /*06c0*/  @P0 BRA `(.L_x_10) ;  /* 0x0000000000580947 */ /* 0x000fea0003800000 */
[----:B---3--:R-:W2:Y:S01]  /*06d0*/  S2UR UR4, SR_CgaCtaId ;  /* 0x00000000000479c3 */ /* 0x008ea20000008800 */
        /* <DEDUP_REMOVED lines=10> */
[----:B--2---:R-:W-:Y:S01]  /*0780*/  ULEA UR4, UR4, UR5, 0x18 ;  /* 0x0000000504047291 */ /* 0x004fe2000f8ec0ff */
[----:B------:R-:W2:Y:S11]  /*0790*/  FENCE.VIEW.ASYNC.S ;  /* 0x00000000000073c6 */ /* 0x000eb60000000000 */
[----:B--2---:R2:W3:Y:S01]  /*07a0*/  SYNCS.EXCH.64 URZ, [UR4+0x40], UR8 ;  /* 0x0000400804ff75b2 */ /* 0x0044e20008000100 */
        /* <DEDUP_REMOVED lines=8> */
.L_x_10:
[----:B------:R-:W4:Y:S01]  /*0830*/  SHFL.IDX PT, R2, R65, RZ, 0x1f ;  /* 0x00001fff41027589 */ /* 0x000f2200000e0000 */
[----:B------:R-:W-:Y:S01]  /*0840*/  NOP ;  /* 0x0000000000007918 */ /* 0x000fe20000000000 */
[----:B----4-:R-:W-:-:S13]  /*0850*/  ISETP.NE.AND P0, PT, R2, 0x3, PT ;  /* 0x000000030200780c */ /* 0x010fda0003f05270 */
[----:B------:R-:W-:Y:S05]  /*0860*/  @P0 BRA `(.L_x_11) ;  /* 0x0000000000300947 */ /* 0x000fea0003800000 */
[----:B--23--:R-:W2:Y:S01]  /*0870*/  S2UR UR4, SR_CgaCtaId ;  /* 0x00000000000479c3 */ /* 0x00cea20000008800 */
[----:B------:R-:W-:Y:S01]  /*0880*/  UMOV UR6, 0x400 ;  /* 0x0000040000067882 */ /* 0x000fe20000000000 */
[----:B------:R-:W-:Y:S01]  /*0890*/  UMOV UR5, 0x20 ;  /* 0x0000002000057882 */ /* 0x000fe20000000000 */
[----:B------:R-:W-:Y:S01]  /*08a0*/  ELECT P0, URZ, PT ;  /* 0x0000000000ff782f */ /* 0x000fe20003800000 */
[----:B--2---:R-:W-:Y:S02]  /*08b0*/  ULEA UR6, UR4, UR6, 0x18 ;  /* 0x0000000604067291 */ /* 0x004fe4000f8ec0ff */
[----:B------:R-:W-:-:S04]  /*08c0*/  UIADD3 UR4, UPT, UPT, -UR5, 0x100000, URZ ;  /* 0x0010000005047890 */ /* 0x000fc8000fffe1ff */
[----:B------:R-:W-:Y:S02]  /*08d0*/  USHF.L.U32 UR5, UR4, 0xb, URZ ;  /* 0x0000000b04057899 */ /* 0x000fe400080006ff */
[----:B------:R-:W-:Y:S01]  /*08e0*/  USHF.L.U32 UR4, UR4, 0x1, URZ ;  /* 0x0000000104047899 */ /* 0x000fe200080006ff */
[----:B------:R-:W2:Y:S11]  /*08f0*/  FENCE.VIEW.ASYNC.S ;  /* 0x00000000000073c6 */ /* 0x000eb60000000000 */
[----:B--2---:R4:W2:Y:S01]  /*0900*/  SYNCS.EXCH.64 URZ, [UR6+0x80], UR4 ;  /* 0x0000800406ff75b2 */ /* 0x0048a20008000100 */
[----:B------:R4:W3:Y:S02]  /*0910*/  SYNCS.EXCH.64 URZ, [UR6+0x88], UR4 ;  /* 0x0000880406ff75b2 */ /* 0x0008e40008000100 */
[----:B----4-:R-:W-:Y:S01]  /*0920*/  NOP ;  /* 0x0000000000007918 */ /* 0x010fe20000000000 */
.L_x_11:
[----:B------:R-:W4:Y:S01]  /*0930*/  SHFL.IDX PT, R2, R65, RZ, 0x1f ;  /* 0x00001fff41027589 */ /* 0x000f2200000e0000 */
[----:B------:R-:W-:Y:S01]  /*0940*/  NOP ;  /* 0x0000000000007918 */ /* 0x000fe20000000000 */
[----:B----4-:R-:W-:-:S13]  /*0950*/  ISETP.NE.AND P0, PT, R2, 0x4, PT ;  /* 0x000000040200780c */ /* 0x010fda0003f05270 */
[----:B------:R-:W-:Y:S05]  /*0960*/  @P0 BRA `(.L_x_12) ;  /* 0x00000000004c0947 */ /* 0x000fea0003800000 */
[----:B--23--:R-:W2:Y:S01]  /*0970*/  S2UR UR6, SR_CgaCtaId ;  /* 0x00000000000679c3 */ /* 0x00cea20000008800 */
[----:B------:R-:W-:Y:S01]  /*0980*/  UMOV UR4, 0x720 ;  /* 0x0000072000047882 */ /* 0x000fe20000000000 */
[----:B------:R-:W-:Y:S01]  /*0990*/  UMOV UR5, 0x400 ;  /* 0x0000040000057882 */ /* 0x000fe20000000000 */
[----:B------:R-:W-:Y:S01]  /*09a0*/  USEL UR4, UR4, 0x620, UP3 ;  /* 0x0000062004047887 */ /* 0x000fe20009800000 */
[----:B------:R-:W-:Y:S01]  /*09b0*/  UMOV UR8, 0x1 ;  /* 0x0000000100087882 */ /* 0x000fe20000000000 */
[----:B------:R-:W-:Y:S01]  /*09c0*/  ELECT P0, URZ, PT ;  /* 0x0000000000ff782f */ /* 0x000fe20003800000 */
[----:B------:R-:W-:-:S04]  /*09d0*/  UIADD3 UR8, UPT, UPT, -UR8, 0x100000, URZ ;  /* 0x0010000008087890 */ /* 0x000fc8000fffe1ff */
[----:B------:R-:W-:Y:S02]  /*09e0*/  USHF.L.U32 UR9, UR8, 0xb, URZ ;  /* 0x0000000b08097899 */ /* 0x000fe400080006ff */
[----:B------:R-:W-:Y:S02]  /*09f0*/  USHF.L.U32 UR8, UR8, 0x1, URZ ;  /* 0x0000000108087899 */ /* 0x000fe400080006ff */
[----:B--2---:R-:W-:Y:S02]  /*0a00*/  ULEA UR6, UR6, UR5, 0x18 ;  /* 0x0000000506067291 */ /* 0x004fe4000f8ec0ff */
[----:B------:R-:W-:-:S04]  /*0a10*/  UIADD3 UR4, UPT, UPT, -UR4, 0x100000, URZ ;  /* 0x0010000004047890 */ /* 0x000fc8000fffe1ff */
[----:B------:R-:W-:Y:S02]  /*0a20*/  USHF.L.U32 UR5, UR4, 0xb, URZ ;  /* 0x0000000b04057899 */ /* 0x000fe400080006ff */
[----:B------:R-:W-:Y:S01]  /*0a30*/  USHF.L.U32 UR4, UR4, 0x1, URZ ;  /* 0x0000000104047899 */ /* 0x000fe200080006ff */
[----:B------:R-:W2:Y:S03]  /*0a40*/  FENCE.VIEW.ASYNC.S ;  /* 0x00000000000073c6 */ /* 0x000ea60000000000 */
[----:B--2---:R4:W2:Y:S08]  /*0a50*/  SYNCS.EXCH.64 URZ, [UR6+0x90], UR8 ;  /* 0x0000900806ff75b2 */ /* 0x0048b00008000100 */
[----:B------:R4:W3:Y:S01]  /*0a60*/  SYNCS.EXCH.64 URZ, [UR6+0xa0], UR4 ;  /* 0x0000a00406ff75b2 */ /* 0x0008e20008000100 */
[----:B------:R4:W1:Y:S01]  /*0a70*/  SYNCS.EXCH.64 URZ, [UR6+0x98], UR8 ;  /* 0x0000980806ff75b2 */ /* 0x0008620008000100 */
[----:B------:R4:W1:Y:S02]  /*0a80*/  SYNCS.EXCH.64 URZ, [UR6+0xa8], UR4 ;  /* 0x0000a80406ff75b2 */ /* 0x0008640008000100 */
[----:B----4-:R-:W-:Y:S01]  /*0a90*/  NOP ;  /* 0x0000000000007918 */ /* 0x010fe20000000000 */
.L_x_12:
[----:B------:R-:W4:Y:S01]  /*0aa0*/  SHFL.IDX PT, R2, R65, RZ, 0x1f ;  /* 0x00001fff41027589 */ /* 0x000f2200000e0000 */
[----:B------:R-:W-:Y:S01]  /*0ab0*/  NOP ;  /* 0x0000000000007918 */ /* 0x000fe20000000000 */
[----:B----4-:R-:W-:-:S13]  /*0ac0*/  ISETP.NE.AND P0, PT, R2, 0x5, PT ;  /* 0x000000050200780c */ /* 0x010fda0003f05270 */
[----:B------:R-:W-:Y:S05]  /*0ad0*/  @P0 BRA `(.L_x_13) ;  /* 0x0000000000580947 */ /* 0x000fea0003800000 */
[----:B--23--:R-:W2:Y:S01]  /*0ae0*/  S2UR UR4, SR_CgaCtaId ;  /* 0x00000000000479c3 */ /* 0x00cea20000008800 */
        /* <DEDUP_REMOVED lines=12> */
[----:B--2---:R4:W2:Y:S01]  /*0bb0*/  SYNCS.EXCH.64 URZ, [UR4+0xb0], UR8 ;  /* 0x0000b00804ff75b2 */ /* 0x0048a20008000100 */
[----:B------:R4:W3:Y:S01]  /*0bc0*/  SYNCS.EXCH.64 URZ, [UR4+0xd0], UR6 ;  /* 0x0000d00604ff75b2 */ /* 0x0008e20008000100 */
[----:B------:R4:W1:Y:S01]  /*0bd0*/  SYNCS.EXCH.64 URZ, [UR4+0xb8], UR8 ;  /* 0x0000b80804ff75b2 */ /* 0x0008620008000100 */
[----:B------:R4:W1:Y:S01]  /*0be0*/  SYNCS.EXCH.64 URZ, [UR4+0xd8], UR6 ;  /* 0x0000d80604ff75b2 */ /* 0x0008620008000100 */
[----:B------:R4:W1:Y:S01]  /*0bf0*/  SYNCS.EXCH.64 URZ, [UR4+0xc0], UR8 ;  /* 0x0000c00804ff75b2 */ /* 0x0008620008000100 */
[----:B------:R4:W1:Y:S01]  /*0c00*/  SYNCS.EXCH.64 URZ, [UR4+0xe0], UR6 ;  /* 0x0000e00604ff75b2 */ /* 0x0008620008000100 */
[----:B------:R4:W1:Y:S01]  /*0c10*/  SYNCS.EXCH.64 URZ, [UR4+0xc8], UR8 ;  /* 0x0000c80804ff75b2 */ /* 0x0008620008000100 */
[----:B------:R4:W1:Y:S02]  /*0c20*/  SYNCS.EXCH.64 URZ, [UR4+0xe8], UR6 ;  /* 0x0000e80604ff75b2 */ /* 0x0008640008000100 */
[----:B----4-:R-:W-:Y:S01]  /*0c30*/  NOP ;  /* 0x0000000000007918 */ /* 0x010fe20000000000 */
.L_x_13:
        /* <DEDUP_REMOVED lines=8> */
[----:B------:R-:W-:-:S04]  /*0cc0*/  UIADD3 UR6, UPT, UPT, -UR6, 0x100000, URZ ;  /* 0x0010000006067890 */ /* 0x000fc8000fffe1ff */
[----:B------:R-:W-:Y:S02]  /*0cd0*/  USHF.L.U32 UR7, UR6, 0xb, URZ ;  /* 0x0000000b06077899 */ /* 0x000fe400080006ff */
[----:B------:R-:W-:Y:S02]  /*0ce0*/  USHF.L.U32 UR6, UR6, 0x1, URZ ;  /* 0x0000000106067899 */ /* 0x000fe400080006ff */
[----:B--2---:R-:W-:Y:S01]  /*0cf0*/  ULEA UR4, UR4, UR5, 0x18 ;  /* 0x0000000504047291 */ /* 0x004fe2000f8ec0ff */
[----:B------:R-:W2:Y:S11]  /*0d00*/  FENCE.VIEW.ASYNC.S ;  /* 0x00000000000073c6 */ /* 0x000eb60000000000 */
[----:B--2---:R4:W2:Y:S01]  /*0d10*/  SYNCS.EXCH.64 URZ, [UR4+0xf0], UR6 ;  /* 0x0000f00604ff75b2 */ /* 0x0048a20008000100 */
[----:B------:R4:W3:Y:S01]  /*0d20*/  SYNCS.EXCH.64 URZ, [UR4+0x100], UR6 ;  /* 0x0001000604ff75b2 */ /* 0x0008e20008000100 */
[----:B------:R4:W1:Y:S01]  /*0d30*/  SYNCS.EXCH.64 URZ, [UR4+0xf8], UR6 ;  /* 0x0000f80604ff75b2 */ /* 0x0008620008000100 */
[----:B------:R4:W1:Y:S02]  /*0d40*/  SYNCS.EXCH.64 URZ, [UR4+0x108], UR6 ;  /* 0x0001080604ff75b2 */ /* 0x0008640008000100 */
[----:B----4-:R-:W-:Y:S01]  /*0d50*/  NOP ;  /* 0x0000000000007918 */ /* 0x010fe20000000000 */
.L_x_14:
[----:B--23--:R-:W2:Y:S01]  /*0d60*/  LDCU UR4, c[0x0][0x36c] ;  /* 0x00006d80ff0477ac */ /* 0x00cea20008000800 */
[----:B------:R-:W-:Y:S01]  /*0d70*/  ISETP.NE.OR P3, PT, R0, 0x2, !P3 ;  /* 0x000000020000780c */ /* 0x000fe20005f65670 */
[----:B------:R-:W-:Y:S01]  /*0d80*/  NOP ;  /* 0x0000000000007918 */ /* 0x000fe20000000000 */
[----:B------:R-:W-:Y:S01]  /*0d90*/  LOP3.LUT R0, R76, 0x1f, RZ, 0xc0, !PT ;  /* 0x0000001f4c007812 */ /* 0x000fe200078ec0ff */
[----:B------:R-:W-:Y:S02]  /*0da0*/  UISETP.NE.AND UP4, UPT, UR18, URZ, UPT ;  /* 0x000000ff1200728c */ /* 0x000fe4000bf85270 */
[----:B--2---:R-:W-:-:S09]  /*0db0*/  UISETP.EQ.U32.AND UP6, UPT, UR4, 0x1, UPT ;  /* 0x000000010400788c */ /* 0x004fd2000bfc2070 */
[----:B------:R-:W-:Y:S05]  /*0dc0*/  BRA.U !UP6, `(.L_x_15) ;  /* 0x000000010e087547 */ /* 0x000fea000b800000 */
[----:B-1----:R-:W-:Y:S01]  /*0dd0*/  UCGABAR_ARV ;  /* 0x00000000000079c7 */ /* 0x002fe20008000000 */
[----:B------:R-:W-:Y:S05]  /*0de0*/  BRA `(.L_x_16) ;  /* 0x0000000000047947 */ /* 0x000fea0003800000 */
.L_x_15:
[----:B-1----:R-:W-:Y:S01]  /*0df0*/  NOP ;  /* 0x0000000000007918 */ /* 0x002fe20000000000 */
.L_x_16:
[----:B------:R-:W1:Y:S01]  /*0e00*/  S2UR UR30, SR_CTAID.X ;  /* 0x00000000001e79c3 */ /* 0x000e620000002500 */
[----:B------:R-:W-:-:S05]  /*0e10*/  CS2R.32 R67, SR_CgaSize ;  /* 0x0000000000437805 */ /* 0x000fca0000008a00 */
[----:B------:R-:W-:-:S05]  /*0e20*/  IMAD R67, R67, -0xa0, RZ ;  /* 0xffffff6043437824 */ /* 0x000fca00078e02ff */
[----:B------:R-:W-:-:S14]  /*0e30*/  R2UR UR5, R67 ;  /* 0x00000000430572ca */ /* 0x000fdc00000e0000 */
[----:B------:R-:W2:Y:S01]  /*0e40*/  LDCU UR5, c[0x0][UR5+0x2b0] ;  /* 0x00005600050577ac */ /* 0x000ea20008000800 */
[----:B------:R-:W-:-:S05]  /*0e50*/  CS2R.32 R67, SR_CgaSize ;  /* 0x0000000000437805 */ /* 0x000fca0000008a00 */
[----:B------:R-:W-:-:S05]  /*0e60*/  IMAD R67, R67, -0xa0, RZ ;  /* 0xffffff6043437824 */ /* 0x000fca00078e02ff */
[----:B------:R-:W-:-:S14]  /*0e70*/  R2UR UR4, R67 ;  /* 0x00000000430472ca */ /* 0x000fdc00000e0000 */
[----:B------:R-:W3:Y:S01]  /*0e80*/  LDCU UR4, c[0x0][UR4+0x2b4] ;  /* 0x00005680040477ac */ /* 0x000ee20008000800 */
[----:B------:R-:W4:Y:S01]  /*0e90*/  S2UR UR31, SR_CTAID.Y ;  /* 0x00000000001f79c3 */ /* 0x000f220000002600 */
[----:B------:R-:W-:-:S05]  /*0ea0*/  CS2R.32 R67, SR_CgaSize ;  /* 0x0000000000437805 */ /* 0x000fca0000008a00 */
[----:B------:R-:W-:-:S05]  /*0eb0*/  IMAD R67, R67, -0xa0, RZ ;  /* 0xffffff6043437824 */ /* 0x000fca00078e02ff */
[----:B------:R-:W-:-:S14]  /*0ec0*/  R2UR UR7, R67 ;  /* 0x00000000430772ca */ /* 0x000fdc00000e0000 */
[----:B------:R-:W3:Y:S01]  /*0ed0*/  LDCU UR7, c[0x0][UR7+0x2a0] ;  /* 0x00005400070777ac */ /* 0x000ee20008000800 */
[----:B------:R-:W-:-:S05]  /*0ee0*/  CS2R.32 R67, SR_CgaSize ;  /* 0x0000000000437805 */ /* 0x000fca0000008a00 */
[----:B------:R-:W-:-:S05]  /*0ef0*/  IMAD R67, R67, -0xa0, RZ ;  /* 0xffffff6043437824 */ /* 0x000fca00078e02ff */
[----:B------:R-:W-:-:S14]  /*0f00*/  R2UR UR8, R67 ;  /* 0x00000000430872ca */ /* 0x000fdc00000e0000 */
[----:B------:R-:W3:Y:S01]  /*0f10*/  LDCU UR8, c[0x0][UR8+0x2a4] ;  /* 0x00005480080877ac */ /* 0x000ee20008000800 */
[----:B------:R-:W3:Y:S01]  /*0f20*/  LDCU UR19, c[0x0][0xb24] ;  /* 0x00016480ff1377ac */ /* 0x000ee20008000800 */
[----:B------:R-:W3:Y:S01]  /*0f30*/  LDCU UR45, c[0x0][0xb24] ;  /* 0x00016480ff2d77ac */ /* 0x000ee20008000800 */
[----:B-1----:R-:W-:Y:S01]  /*0f40*/  I2FP.F32.U32 R3, UR30 ;  /* 0x0000001e00037c45 */ /* 0x002fe20008201000 */
[----:B------:R-:W1:Y:S04]  /*0f50*/  LDCU UR22, c[0x0][0xb30] ;  /* 0x00016600ff1677ac */ /* 0x000e680008000800 */
[----:B--2---:R-:W-:Y:S01]  /*0f60*/  FMUL R3, R3, UR5 ;  /* 0x0000000503037c20 */ /* 0x004fe20008400000 */
[----:B----4-:R-:W-:-:S05]  /*0f70*/  I2FP.F32.U32 R2, UR31 ;  /* 0x0000001f00027c45 */ /* 0x010fca0008201000 */
[----:B------:R-:W2:Y:S01]  /*0f80*/  F2I.U32.TRUNC.NTZ R3, R3 ;  /* 0x0000000300037305 */ /* 0x000ea2000020f000 */
[----:B---3--:R-:W-:-:S07]  /*0f90*/  FMUL R2, R2, UR4 ;  /* 0x0000000402027c20 */ /* 0x008fce0008400000 */
[----:B------:R-:W3:Y:S01]  /*0fa0*/  F2I.U32.TRUNC.NTZ R2, R2 ;  /* 0x0000000200027305 */ /* 0x000ee2000020f000 */
[----:B--2---:R-:W-:Y:S02]  /*0fb0*/  R2UR UR4, R3 ;  /* 0x00000000030472ca */ /* 0x004fe400000e0000 */
[----:B---3--:R-:W-:Y:S02]  /*0fc0*/  R2UR UR6, R2 ;  /* 0x00000000020672ca */ /* 0x008fe400000e0000 */
[----:B------:R-:W-:-:S09]  /*0fd0*/  PRMT R2, RZ, 0x7610, R2 ;  /* 0x00007610ff027816 */ /* 0x000fd20000000002 */
[----:B------:R-:W-:-:S04]  /*0fe0*/  UIADD3 UR5, UPT, UPT, -UR4, URZ, URZ ;  /* 0x000000ff04057290 */ /* 0x000fc8000fffe1ff */
[----:B------:R-:W-:Y:S02]  /*0ff0*/  UIMAD UR5, UR7, UR5, UR30 ;  /* 0x00000005070572a4 */ /* 0x000fe4000f8e021e */
[----:B------:R-:W-:-:S04]  /*1000*/  UIADD3 UR4, UPT, UPT, -UR6, URZ, URZ ;  /* 0x000000ff06047290 */ /* 0x000fc8000fffe1ff */
[----:B------:R-:W-:Y:S01]  /*1010*/  IMAD.U32 R67, RZ, RZ, UR5 ;  /* 0x00000005ff437e24 */ /* 0x000fe2000f8e00ff */
[----:B------:R-:W-:-:S06]  /*1020*/  UIMAD UR4, UR8, UR4, UR31 ;  /* 0x00000004080472a4 */ /* 0x000fcc000f8e021f */
[----:B------:R-:W-:Y:S01]  /*1030*/  IMAD.U32 R66, RZ, RZ, UR4 ;  /* 0x00000004ff427e24 */ /* 0x000fe2000f8e00ff */
[----:B-1----:R-:W-:Y:S06]  /*1040*/  BRA.U UP4, `(.L_x_17) ;  /* 0x0000000104807547 */ /* 0x002fec000b800000 */
[----:B------:R-:W-:Y:S02]  /*1050*/  R2UR UR9, R66 ;  /* 0x00000000420972ca */ /* 0x000fe400000e0000 */
[----:B------:R-:W-:-:S11]  /*1060*/  R2UR UR14, R67 ;  /* 0x00000000430e72ca */ /* 0x000fd600000e0000 */
[----:B------:R-:W-:-:S04]  /*1070*/  UISETP.NE.AND UP0, UPT, UR9, URZ, UPT ;  /* 0x000000ff0900728c */ /* 0x000fc8000bf05270 */
[----:B------:R-:W-:Y:S02]  /*1080*/  USEL UR5, URZ, 0x2, UP0 ;  /* 0x00000002ff057887 */ /* 0x000fe40008000000 */
[----:B------:R-:W-:Y:S02]  /*1090*/  USEL UR4, URZ, 0x4, UP0 ;  /* 0x00000004ff047887 */ /* 0x000fe40008000000 */
[----:B------:R-:W-:Y:S02]  /*10a0*/  USEL UR7, URZ, 0x8, UP0 ;  /* 0x00000008ff077887 */ /* 0x000fe40008000000 */
[----:B------:R-:W-:Y:S02]  /*10b0*/  USEL UR6, URZ, 0x10, UP0 ;  /* 0x00000010ff067887 */ /* 0x000fe40008000000 */
[----:B------:R-:W-:Y:S02]  /*10c0*/  USEL UR8, URZ, 0x20, UP0 ;  /* 0x00000020ff087887 */ /* 0x000fe40008000000 */
[----:B------:R-:W-:-:S02]  /*10d0*/  USEL UR12, URZ, 0x40, UP0 ;  /* 0x00000040ff0c7887 */ /* 0x000fc40008000000 */
[----:B------:R-:W-:Y:S02]  /*10e0*/  USEL UR13, URZ, 0x80, UP0 ;  /* 0x00000080ff0d7887 */ /* 0x000fe40008000000 */
[----:B------:R-:W-:-:S04]  /*10f0*/  UISETP.NE.AND UP0, UPT, UR9, URZ, UPT ;  /* 0x000000ff0900728c */ /* 0x000fc8000bf05270 */
[----:B------:R-:W-:-:S04]  /*1100*/  UISETP.EQ.OR UP0, UPT, UR14, URZ, !UP0 ;  /* 0x000000ff0e00728c */ /* 0x000fc8000c702670 */
[----:B------:R-:W-:Y:S02]  /*1110*/  USEL UR11, URZ, 0x1, !UP0 ;  /* 0x00000001ff0b7887 */ /* 0x000fe4000c000000 */
[----:B------:R-:W-:-:S04]  /*1120*/  UISETP.NE.AND UP0, UPT, UR14, 0x1, UPT ;  /* 0x000000010e00788c */ /* 0x000fc8000bf05270 */
[----:B------:R-:W-:Y:S02]  /*1130*/  USEL UR10, UR5, 0x2, UP0 ;  /* 0x00000002050a7887 */ /* 0x000fe40008000000 */
[----:B------:R-:W-:-:S04]  /*1140*/  UISETP.NE.AND UP0, UPT, UR14, 0x2, UPT ;  /* 0x000000020e00788c */ /* 0x000fc8000bf05270 */
[----:B------:R-:W-:Y:S02]  /*1150*/  USEL UR4, UR4, 0x4, UP0 ;  /* 0x0000000404047887 */ /* 0x000fe40008000000 */
[----:B------:R-:W-:Y:S02]  /*1160*/  UISETP.NE.AND UP0, UPT, UR14, 0x3, UPT ;  /* 0x000000030e00788c */ /* 0x000fe4000bf05270 */
[----:B------:R-:W-:Y:S02]  /*1170*/  UIADD3 UR4, UPT, UPT, UR4, UR10, UR11 ;  /* 0x0000000a04047290 */ /* 0x000fe4000fffe00b */
        /* <DEDUP_REMOVED lines=10> */
[----:B------:R-:W-:-:S04]  /*1220*/  USEL UR5, UR13, 0x80, UP0 ;  /* 0x000000800d057887 */ /* 0x000fc80008000000 */
[----:B------:R-:W-:-:S06]  /*1230*/  UIADD3 UR4, UPT, UPT, UR4, UR5, URZ ;  /* 0x0000000504047290 */ /* 0x000fcc000fffe0ff */
[----:B------:R-:W-:-:S07]  /*1240*/  IMAD.U32 R2, RZ, RZ, UR4 ;  /* 0x00000004ff027e24 */ /* 0x000fce000f8e00ff */
.L_x_17:
[----:B------:R-:W1:Y:S01]  /*1250*/  S2UR UR36, SR_CTAID.Z ;  /* 0x00000000002479c3 */ /* 0x000e620000002700 */
[----:B------:R-:W-:-:S09]  /*1260*/  UISETP.GE.AND UP0, UPT, UR19, 0x1, UPT ;  /* 0x000000011300788c */ /* 0x000fd2000bf06270 */
[----:B------:R-:W-:Y:S05]  /*1270*/  BRA.U !UP0, `(.L_x_18) ;  /* 0x0000000108d47547 */ /* 0x000fea000b800000 */
[----:B------:R-:W2:Y:S01]  /*1280*/  LDCU.128 UR12, c[0x0][0xb10] ;  /* 0x00016200ff0c77ac */ /* 0x000ea20008000c00 */
[----:B------:R-:W3:Y:S01]  /*1290*/  LDCU UR20, c[0x0][0xb0c] ;  /* 0x00016180ff1477ac */ /* 0x000ee20008000800 */
[----:B------:R-:W4:Y:S01]  /*12a0*/  LDCU UR6, c[0x0][0x370] ;  /* 0x00006e00ff0677ac */ /* 0x000f220008000800 */
[----:B------:R-:W1:Y:S01]  /*12b0*/  LDCU UR7, c[0x0][0x374] ;  /* 0x00006e80ff0777ac */ /* 0x000e620008000800 */
[----:B------:R-:W1:Y:S01]  /*12c0*/  LDCU UR21, c[0x0][0xb20] ;  /* 0x00016400ff1577ac */ /* 0x000e620008000800 */
[----:B--2---:R-:W-:Y:S02]  /*12d0*/  UIMAD.WIDE.U32 UR4, UR30, UR12, URZ ;  /* 0x0000000c1e0472a5 */ /* 0x004fe4000f8e00ff */
[----:B---3--:R-:W-:Y:S01]  /*12e0*/  UISETP.NE.AND UP0, UPT, UR20, 0x1, UPT ;  /* 0x000000011400788c */ /* 0x008fe2000bf05270 */
[----:B------:R-:W2:Y:S01]  /*12f0*/  LDCU.64 UR8, c[0x0][0xb28] ;  /* 0x00016500ff0877ac */ /* 0x000ea20008000a00 */
[----:B----4-:R-:W-:-:S03]  /*1300*/  UIMAD.WIDE.U32 UR10, UR6, UR12, URZ ;  /* 0x0000000c060a72a5 */ /* 0x010fc6000f8e00ff */
[----:B------:R-:W-:Y:S01]  /*1310*/  UMOV UR4, UR5 ;  /* 0x0000000500047c82 */ /* 0x000fe20008000000 */
[----:B------:R-:W-:Y:S02]  /*1320*/  UISETP.NE.AND UP2, UPT, UR19, 0x1, UPT ;  /* 0x000000011300788c */ /* 0x000fe4000bf45270 */
[----:B------:R-:W-:Y:S01]  /*1330*/  USHF.R.U32.HI UR4, URZ, UR13, UR4 ;  /* 0x0000000dff047299 */ /* 0x000fe20008011604 */
[----:B------:R-:W-:Y:S01]  /*1340*/  UMOV UR10, UR11 ;  /* 0x0000000b000a7c82 */ /* 0x000fe20008000000 */
[----:B------:R-:W-:Y:S02]  /*1350*/  UIMAD.WIDE.U32 UR16, UR31, UR15, URZ ;  /* 0x0000000f1f1072a5 */ /* 0x000fe4000f8e00ff */
[----:B------:R-:W-:Y:S02]  /*1360*/  USEL UR5, UR30, UR4, !UP0 ;  /* 0x000000041e057287 */ /* 0x000fe4000c000000 */
[----:B------:R-:W-:Y:S02]  /*1370*/  @UP0 USHF.R.U32.HI UR6, URZ, UR13, UR10 ;  /* 0x0000000dff060299 */ /* 0x000fe4000801160a */
[----:B------:R-:W-:-:S02]  /*1380*/  UISETP.NE.AND UP0, UPT, UR14, 0x1, UPT ;  /* 0x000000010e00788c */ /* 0x000fc4000bf05270 */
[----:B-1----:R-:W-:Y:S02]  /*1390*/  UIMAD.WIDE.U32 UR10, UR7, UR15, URZ ;  /* 0x0000000f070a72a5 */ /* 0x002fe4000f8e00ff */
[----:B--2---:R-:W-:Y:S01]  /*13a0*/  UIMAD.WIDE.U32 UR12, UR6, UR8, URZ ;  /* 0x00000008060c72a5 */ /* 0x004fe2000f8e00ff */
[----:B------:R-:W-:Y:S02]  /*13b0*/  UMOV UR4, UR17 ;  /* 0x0000001100047c82 */ /* 0x000fe40008000000 */
[----:B------:R-:W-:Y:S02]  /*13c0*/  USHF.R.U32.HI UR4, URZ, UR21, UR4 ;  /* 0x00000015ff047299 */ /* 0x000fe40008011604 */
[----:B------:R-:W-:Y:S02]  /*13d0*/  UMOV UR10, UR11 ;  /* 0x0000000b000a7c82 */ /* 0x000fe40008000000 */
[----:B------:R-:W-:Y:S01]  /*13e0*/  UMOV UR12, UR13 ;  /* 0x0000000d000c7c82 */ /* 0x000fe20008000000 */
[----:B------:R-:W-:-:S02]  /*13f0*/  @UP0 USHF.R.U32.HI UR7, URZ, UR21, UR10 ;  /* 0x00000015ff070299 */ /* 0x000fc4000801160a */
[----:B------:R-:W-:Y:S02]  /*1400*/  USEL UR4, UR31, UR4, !UP0 ;  /* 0x000000041f047287 */ /* 0x000fe4000c000000 */
[----:B------:R-:W-:Y:S02]  /*1410*/  UIMAD.WIDE.U32 UR10, UR7, UR8, URZ ;  /* 0x00000008070a72a5 */ /* 0x000fe4000f8e00ff */
[----:B------:R-:W-:Y:S02]  /*1420*/  @UP2 USHF.R.U32.HI UR6, URZ, UR9, UR12 ;  /* 0x00000009ff062299 */ /* 0x000fe4000801160c */
[----:B------:R-:W-:-:S03]  /*1430*/  UIMAD.WIDE.U32 UR12, UR4, UR8, URZ ;  /* 0x00000008040c72a5 */ /* 0x000fc6000f8e00ff */
[----:B------:R-:W-:Y:S02]  /*1440*/  UMOV UR10, UR11 ;  /* 0x0000000b000a7c82 */ /* 0x000fe40008000000 */
[----:B------:R-:W-:Y:S02]  /*1450*/  @UP2 USHF.R.U32.HI UR7, URZ, UR9, UR10 ;  /* 0x00000009ff072299 */ /* 0x000fe4000801160a */
[----:B------:R-:W-:Y:S02]  /*1460*/  UIMAD UR10, UR6, UR19, URZ ;  /* 0x00000013060a72a4 */ /* 0x000fe4000f8e02ff */
[----:B------:R-:W-:-:S04]  /*1470*/  UIMAD UR7, UR7, UR19, URZ ;  /* 0x00000013070772a4 */ /* 0x000fc8000f8e02ff */
[----:B------:R-:W-:-:S03]  /*1480*/  UISETP.GE.AND UP0, UPT, UR4, UR7, UPT ;  /* 0x000000070400728c */ /* 0x000fc6000bf06270 */
[----:B------:R-:W-:Y:S01]  /*1490*/  UMOV UR7, UR13 ;  /* 0x0000000d00077c82 */ /* 0x000fe20008000000 */
[----:B------:R-:W-:Y:S02]  /*14a0*/  UISETP.GE.OR UP0, UPT, UR5, UR10, UP0 ;  /* 0x0000000a0500728c */ /* 0x000fe40008706670 */
[----:B------:R-:W-:Y:S02]  /*14b0*/  UIMAD.WIDE.U32 UR10, UR5, UR8, URZ ;  /* 0x00000008050a72a5 */ /* 0x000fe4000f8e00ff */
[----:B------:R-:W-:Y:S02]  /*14c0*/  USHF.R.U32.HI UR7, URZ, UR9, UR7 ;  /* 0x00000009ff077299 */ /* 0x000fe40008011607 */
[----:B------:R-:W-:Y:S02]  /*14d0*/  UIADD3 UR10, UPT, UPT, -UR4, URZ, URZ ;  /* 0x000000ff040a7290 */ /* 0x000fe4000fffe1ff */
[----:B------:R-:W-:Y:S02]  /*14e0*/  USEL UR7, UR4, UR7, !UP2 ;  /* 0x0000000704077287 */ /* 0x000fe4000d000000 */
[----:B------:R-:W-:Y:S01]  /*14f0*/  UIMAD UR10, UR14, UR10, UR31 ;  /* 0x0000000a0e0a72a4 */ /* 0x000fe2000f8e021f */
[----:B------:R-:W-:Y:S01]  /*1500*/  @!UP0 UMOV UR8, UR11 ;  /* 0x0000000b00088c82 */ /* 0x000fe20008000000 */
[----:B------:R-:W-:-:S02]  /*1510*/  UIADD3 UR11, UPT, UPT, -UR5, URZ, URZ ;  /* 0x000000ff050b7290 */ /* 0x000fc4000fffe1ff */
[----:B------:R-:W-:Y:S02]  /*1520*/  @!UP0 USHF.R.U32.HI UR8, URZ, UR9, UR8 ;  /* 0x00000009ff088299 */ /* 0x000fe40008011608 */
[----:B------:R-:W-:Y:S02]  /*1530*/  UIADD3 UR9, UPT, UPT, -UR7, URZ, URZ ;  /* 0x000000ff07097290 */ /* 0x000fe4000fffe1ff */
[----:B------:R-:W-:Y:S02]  /*1540*/  @!UP0 USEL UR8, UR5, UR8, !UP2 ;  /* 0x0000000805088287 */ /* 0x000fe4000d000000 */
[----:B------:R-:W-:Y:S02]  /*1550*/  UIMAD UR9, UR19, UR9, UR4 ;  /* 0x00000009130972a4 */ /* 0x000fe4000f8e0204 */
[----:B------:R-:W-:Y:S02]  /*1560*/  @!UP0 UIADD3 UR7, UPT, UPT, UR7, -UR8, URZ ;  /* 0x8000000807078290 */ /* 0x000fe4000fffe0ff */
[----:B------:R-:W-:-:S02]  /*1570*/  @!UP0 UIMAD UR6, UR9, UR6, UR8 ;  /* 0x00000006090682a4 */ /* 0x000fc4000f8e0208 */
[----:B------:R-:W-:Y:S02]  /*1580*/  @!UP0 UIMAD UR4, UR7, UR19, UR5 ;  /* 0x00000013070482a4 */ /* 0x000fe4000f8e0205 */
[----:B------:R-:W-:Y:S02]  /*1590*/  UIMAD UR30, UR20, UR11, UR30 ;  /* 0x0000000b141e72a4 */ /* 0x000fe4000f8e021e */
[----:B------:R-:W-:Y:S01]  /*15a0*/  UIMAD UR31, UR4, UR14, UR10 ;  /* 0x0000000e041f72a4 */ /* 0x000fe2000f8e020a */
[----:B------:R-:W-:Y:S02]  /*15b0*/  @!UP0 UMOV UR5, UR6 ;  /* 0x0000000600058c82 */ /* 0x000fe40008000000 */
[----:B------:R-:W-:-:S12]  /*15c0*/  UIMAD UR30, UR5, UR20, UR30 ;  /* 0x00000014051e72a4 */ /* 0x000fd8000f8e021e */
.L_x_18:
[----:B------:R-:W-:-:S09]  /*15d0*/  UISETP.NE.AND UP0, UPT, UR22, 0x1, UPT ;  /* 0x000000011600788c */ /* 0x000fd2000bf05270 */
[----:B------:R-:W-:Y:S05]  /*15e0*/  BRA.U UP0, `(.L_x_19) ;  /* 0x0000000100407547 */ /* 0x000fea000b800000 */
[----:B------:R-:W2:Y:S01]  /*15f0*/  LDCU.128 UR8, c[0x0][0xb10] ;  /* 0x00016200ff0877ac */ /* 0x000ea20008000c00 */
[----:B------:R-:W3:Y:S01]  /*1600*/  LDCU UR12, c[0x0][0xb0c] ;  /* 0x00016180ff0c77ac */ /* 0x000ee20008000800 */
[----:B------:R-:W4:Y:S01]  /*1610*/  LDCU UR13, c[0x0][0xb20] ;  /* 0x00016400ff0d77ac */ /* 0x000f220008000800 */
[----:B--2---:R-:W-:Y:S02]  /*1620*/  UIMAD.WIDE.U32 UR4, UR30, UR8, URZ ;  /* 0x000000081e0472a5 */ /* 0x004fe4000f8e00ff */
[----:B------:R-:W-:Y:S02]  /*1630*/  UIMAD.WIDE.U32 UR6, UR31, UR11, URZ ;  /* 0x0000000b1f0672a5 */ /* 0x000fe4000f8e00ff */
[----:B---3--:R-:W-:Y:S02]  /*1640*/  UISETP.NE.AND UP0, UPT, UR12, 0x1, UPT ;  /* 0x000000010c00788c */ /* 0x008fe4000bf05270 */
[----:B------:R-:W-:-:S03]  /*1650*/  USHF.R.U32.HI UR5, URZ, UR9, UR5 ;  /* 0x00000009ff057299 */ /* 0x000fc60008011605 */
[----:B------:R-:W-:Y:S01]  /*1660*/  UMOV UR4, UR7 ;  /* 0x0000000700047c82 */ /* 0x000fe20008000000 */
[----:B------:R-:W-:Y:S02]  /*1670*/  USEL UR5, UR30, UR5, !UP0 ;  /* 0x000000051e057287 */ /* 0x000fe4000c000000 */
[----:B------:R-:W-:Y:S02]  /*1680*/  UISETP.NE.AND UP0, UPT, UR10, 0x1, UPT ;  /* 0x000000010a00788c */ /* 0x000fe4000bf05270 */
[----:B----4-:R-:W-:-:S04]  /*1690*/  USHF.R.U32.HI UR4, URZ, UR13, UR4 ;  /* 0x0000000dff047299 */ /* 0x010fc80008011604 */
[----:B------:R-:W-:-:S04]  /*16a0*/  USEL UR4, UR31, UR4, !UP0 ;  /* 0x000000041f047287 */ /* 0x000fc8000c000000 */
[----:B------:R-:W-:Y:S02]  /*16b0*/  UIADD3 UR6, UPT, UPT, UR5, -UR4, URZ ;  /* 0x8000000405067290 */ /* 0x000fe4000fffe0ff */
[----:B------:R-:W-:Y:S02]  /*16c0*/  UIADD3 UR4, UPT, UPT, -UR5, UR4, URZ ;  /* 0x0000000405047290 */ /* 0x000fe4000fffe1ff */
[----:B------:R-:W-:Y:S02]  /*16d0*/  UIMAD UR31, UR6, UR10, UR31 ;  /* 0x0000000a061f72a4 */ /* 0x000fe4000f8e021f */
[----:B------:R-:W-:-:S12]  /*16e0*/  UIMAD UR30, UR4, UR12, UR30 ;  /* 0x0000000c041e72a4 */ /* 0x000fd8000f8e021e */
.L_x_19:
[----:B------:R-:W-:Y:S01]  /*16f0*/  UISETP.NE.AND UP0, UPT, UR18, 0x2, UPT ;  /* 0x000000021200788c */ /* 0x000fe2000bf05270 */
[----:B------:R-:W-:Y:S09]  /*1700*/  BRA.U !UP6, `(.L_x_20) ;  /* 0x000000010e0c7547 */ /* 0x000ff2000b800000 */
[----:B------:R-:W-:Y:S01]  /*1710*/  UCGABAR_WAIT ;  /* 0x0000000000007dc7 */ /* 0x000fe20008000000 */
[----:B------:R-:W-:Y:S01]  /*1720*/  CCTL.IVALL ;  /* 0x00000000ff00798f */ /* 0x000fe20002000000 */
[----:B------:R-:W-:Y:S05]  /*1730*/  BRA `(.L_x_21) ;  /* 0x0000000000047947 */ /* 0x000fea0003800000 */
.L_x_20:
[----:B------:R-:W-:Y:S06]  /*1740*/  BAR.SYNC.DEFER_BLOCKING 0x0 ;  /* 0x0000000000007b1d */ /* 0x000fec0000010000 */
.L_x_21:
[----:B------:R-:W-:Y:S05]  /*1750*/  BRA.U UP0, `(.L_x_22) ;  /* 0x0000001100c87547 */ /* 0x000fea000b800000 */
[----:B------:R-:W2:Y:S01]  /*1760*/  LDCU UR6, c[0x0][0x38c] ;  /* 0x00007180ff0677ac */ /* 0x000ea20008000800 */
[----:B------:R-:W3:Y:S01]  /*1770*/  S2UR UR7, SR_CgaCtaId ;  /* 0x00000000000779c3 */ /* 0x000ee20000008800 */
[----:B------:R-:W-:Y:S01]  /*1780*/  PLOP3.LUT P1, PT, PT, PT, UP3, 0x80, 0x8 ;  /* 0x000000000008781c */ /* 0x000fe20003f2f038 */
[----:B------:R-:W-:Y:S01]  /*1790*/  IMAD.MOV.U32 R12, RZ, RZ, 0x1 ;  /* 0x00000001ff0c7424 */ /* 0x000fe200078e00ff */
[----:B------:R-:W-:Y:S01]  /*17a0*/  UMOV UR13, 0x400 ;  /* 0x00000400000d7882 */ /* 0x000fe20000000000 */
[----:B------:R-:W-:Y:S01]  /*17b0*/  UISETP.NE.AND UP1, UPT, UR18, URZ, UPT ;  /* 0x000000ff1200728c */ /* 0x000fe2000bf25270 */
[----:B------:R-:W-:Y:S01]  /*17c0*/  ISETP.EQ.OR P2, PT, R0, RZ, P3 ;  /* 0x000000ff0000720c */ /* 0x000fe20001f42670 */
[----:B------:R-:W-:Y:S01]  /*17d0*/  USEL UR24, URZ, 0x1, UP5 ;  /* 0x00000001ff187887 */ /* 0x000fe2000a800000 */
[----:B------:R-:W-:Y:S02]  /*17e0*/  PLOP3.LUT P1, PT, P1, PT, PT, 0x8, 0x80 ;  /* 0x000000000080781c */ /* 0x000fe40000f2e170 */
[----:B------:R-:W-:Y:S01]  /*17f0*/  CS2R R10, SRZ ;  /* 0x00000000000a7805 */ /* 0x000fe2000001ff00 */
[----:B------:R-:W-:Y:S01]  /*1800*/  IMAD.MOV.U32 R9, RZ, RZ, RZ ;  /* 0x000000ffff097224 */ /* 0x000fe200078e00ff */
[----:B------:R-:W4:Y:S01]  /*1810*/  LDCU UR39, c[0x0][0x370] ;  /* 0x00006e00ff2777ac */ /* 0x000f220008000800 */
[----:B------:R-:W-:Y:S01]  /*1820*/  IMAD.MOV.U32 R8, RZ, RZ, 0x1 ;  /* 0x00000001ff087424 */ /* 0x000fe200078e00ff */
[----:B------:R-:W1:Y:S01]  /*1830*/  LDCU.64 UR28, c[0x0][0x348] ;  /* 0x00006900ff1c77ac */ /* 0x000e620008000a00 */
[----:B--2---:R-:W-:-:S02]  /*1840*/  UIADD3 UR5, UPT, UPT, UR6, 0x1f, URZ ;  /* 0x0000001f06057890 */ /* 0x004fc4000fffe0ff */
[----:B------:R-:W-:Y:S02]  /*1850*/  UIADD3 UR44, UPT, UPT, UR6, 0x3e, URZ ;  /* 0x0000003e062c7890 */ /* 0x000fe4000fffe0ff */
[----:B------:R-:W-:Y:S02]  /*1860*/  USHF.R.S32.HI UR4, URZ, 0x1f, UR5 ;  /* 0x0000001fff047899 */ /* 0x000fe40008011405 */
[----:B---3--:R-:W-:Y:S02]  /*1870*/  USHF.L.U32 UR25, UR7, 0xc, URZ ;  /* 0x0000000c07197899 */ /* 0x008fe400080006ff */
[----:B------:R-:W-:Y:S02]  /*1880*/  ULEA.HI UR4, UR4, UR5, URZ, 0x5 ;  /* 0x0000000504047291 */ /* 0x000fe4000f8f28ff */
[----:B------:R-:W-:Y:S02]  /*1890*/  UIADD3 UR5, UPT, UPT, UR6, -0x1, URZ ;  /* 0xffffffff06057890 */ /* 0x000fe4000fffe0ff */
[----:B------:R-:W-:-:S02]  /*18a0*/  USHF.R.S32.HI UR41, URZ, 0x5, UR4 ;  /* 0x00000005ff297899 */ /* 0x000fc40008011404 */
[----:B------:R-:W-:Y:S02]  /*18b0*/  UISETP.GE.U32.AND UP2, UPT, UR5, -0x3f, UPT ;  /* 0xffffffc10500788c */ /* 0x000fe4000bf46070 */
[----:B------:R-:W-:Y:S02]  /*18c0*/  UISETP.LT.U32.AND UP0, UPT, UR41, 0x4, UPT ;  /* 0x000000042900788c */ /* 0x000fe4000bf01070 */
[----:B------:R-:W-:Y:S02]  /*18d0*/  USHF.L.U32 UR43, UR7, 0x5, URZ ;  /* 0x00000005072b7899 */ /* 0x000fe400080006ff */
[----:B------:R-:W-:Y:S02]  /*18e0*/  USEL UR40, UR41, 0x4, UP0 ;  /* 0x0000000429287887 */ /* 0x000fe40008000000 */
[----:B------:R-:W-:Y:S02]  /*18f0*/  ULOP3.LUT UR25, UR25, 0x7000, URZ, 0xc0, !UPT ;  /* 0x0000700019197892 */ /* 0x000fe4000f8ec0ff */
[----:B------:R-:W-:-:S02]  /*1900*/  UIADD3 UR21, UPT, UPT, UR40, -0x1, URZ ;  /* 0xffffffff28157890 */ /* 0x000fc4000fffe0ff */
[----:B------:R-:W-:Y:S02]  /*1910*/  ULEA UR13, UR7, UR13, 0x18 ;  /* 0x0000000d070d7291 */ /* 0x000fe4000f8ec0ff */
[----:B------:R-:W-:Y:S01]  /*1920*/  @UP2 UIADD3 UR21, UPT, UPT, UR40, URZ, URZ ;  /* 0x000000ff28152290 */ /* 0x000fe2000fffe0ff */
[----:B------:R-:W2:Y:S01]  /*1930*/  LDCU UR38, c[0x0][0x374] ;  /* 0x00006e80ff2677ac */ /* 0x000ea20008000800 */
[----:B------:R-:W-:Y:S02]  /*1940*/  ULOP3.LUT UR43, UR43, 0xe0, URZ, 0xc0, !UPT ;  /* 0x000000e02b2b7892 */ /* 0x000fe4000f8ec0ff */
[----:B------:R-:W-:Y:S02]  /*1950*/  USEL UR24, UR24, 0x2, UP1 ;  /* 0x0000000218187887 */ /* 0x000fe40008800000 */
[----:B------:R-:W-:Y:S02]  /*1960*/  UIADD3 UR25, UPT, UPT, UR13, 0x10800, UR25 ;  /* 0x000108000d197890 */ /* 0x000fe4000fffe019 */
[----:B------:R-:W-:-:S02]  /*1970*/  UIADD3 UR42, UPT, UPT, UR41, -UR40, URZ ;  /* 0x80000028292a7290 */ /* 0x000fc4000fffe0ff */
[----:B------:R-:W-:Y:S01]  /*1980*/  UIADD3 UR21, UPT, UPT, UR21, 0x1, URZ ;  /* 0x0000000115157890 */ /* 0x000fe2000fffe0ff */
[----:B-1--4-:R-:W-:-:S11]  /*1990*/  UMOV UR5, URZ ;  /* 0x000000ff00057c82 */ /* 0x012fd60008000000 */
.L_x_42:
[----:B-1----:R-:W1:Y:S02]  /*19a0*/  S2UR UR4, SR_CgaCtaId ;  /* 0x00000000000479c3 */ /* 0x002e640000008800 */
[----:B-1----:R-:W-:-:S09]  /*19b0*/  UISETP.NE.AND UP0, UPT, UR4, URZ, UPT ;  /* 0x000000ff0400728c */ /* 0x002fd2000bf05270 */
[----:B------:R-:W-:Y:S05]  /*19c0*/  BRA.U UP0, `(.L_x_23) ;  /* 0x0000000100287547 */ /* 0x000fea000b800000 */
[----:B------:R-:W-:Y:S02]  /*19d0*/  LEA R0, R9, UR13, 0x3 ;  /* 0x0000000d09007c11 */ /* 0x000fe4000f8e18ff */
[----:B------:R-:W-:-:S04]  /*19e0*/  SHF.L.U32 R3, R8, 0x1f, RZ ;  /* 0x0000001f08037819 */ /* 0x000fc800000006ff */
[----:B------:R-:W1:Y:S02]  /*19f0*/  SYNCS.PHASECHK.TRANS64.TRYWAIT P0, [R0+URZ+0x100], R3 ;  /* 0x00010003000075a7 */ /* 0x000e6400080011ff */
[----:B-1----:R-:W-:Y:S05]  /*1a00*/  @!P0 BRA `(.L_x_24) ;  /* 0x0000008c00a08947 */ /* 0x002fea0003800000 */
.L_x_174:
[----:B------:R3:W-:Y:S01]  /*1a10*/  SYNCS.ARRIVE.TRANS64.A1T0 RZ, [R0+URZ+0xf0], RZ ;  /* 0x0000f0ff00ff79a7 */ /* 0x0007e200081000ff */
[----:B------:R-:W-:-:S05]  /*1a20*/  VIADD R9, R9, 0x1 ;  /* 0x0000000109097836 */ /* 0x000fca0000000000 */
[----:B------:R-:W-:-:S04]  /*1a30*/  ISETP.NE.AND P0, PT, R9, 0x2, PT ;  /* 0x000000020900780c */ /* 0x000fc80003f05270 */
[----:B-1----:R-:W-:Y:S02]  /*1a40*/  SEL R3, RZ, 0x1, P0 ;  /* 0x00000001ff037807 */ /* 0x002fe40000000000 */
[----:B------:R-:W-:Y:S02]  /*1a50*/  SEL R9, R9, RZ, P0 ;  /* 0x000000ff09097207 */ /* 0x000fe40000000000 */
[----:B------:R-:W-:-:S07]  /*1a60*/  LOP3.LUT R8, R8, R3, RZ, 0x3c, !PT ;  /* 0x0000000308087212 */ /* 0x000fce00078e3cff */
.L_x_23:
[----:B------:R-:W-:Y:S01]  /*1a70*/  ULEA UR4, UR5, UR13, 0x3 ;  /* 0x0000000d05047291 */ /* 0x000fe2000f8e18ff */
[----:B---3--:R-:W-:Y:S01]  /*1a80*/  SHF.L.U32 R0, R12, 0x1f, RZ ;  /* 0x0000001f0c007819 */ /* 0x008fe200000006ff */
[----:B------:R-:W-:Y:S02]  /*1a90*/  UISETP.GE.U32.AND UP0, UPT, UR44, 0x3f, UPT ;  /* 0x0000003f2c00788c */ /* 0x000fe4000bf06070 */
[----:B------:R-:W-:Y:S02]  /*1aa0*/  USHF.L.U32 UR35, UR30, 0x6, URZ ;  /* 0x000000061e237899 */ /* 0x000fe400080006ff */
[----:B------:R-:W-:Y:S01]  /*1ab0*/  ULEA UR19, UR31, UR43, 0x8 ;  /* 0x0000002b1f137291 */ /* 0x000fe2000f8e40ff */
[----:B------:R-:W-:Y:S02]  /*1ac0*/  UMOV UR6, URZ ;  /* 0x000000ff00067c82 */ /* 0x000fe40008000000 */
[----:B------:R1:W3:Y:S02]  /*1ad0*/  SYNCS.PHASECHK.TRANS64.TRYWAIT P0, [UR4+0x20], R0 ;  /* 0x00002000ff0075a7 */ /* 0x0002e40008001104 */
[----:B------:R-:W-:Y:S07]  /*1ae0*/  BRA.U !UP0, `(.L_x_25) ;  /* 0x0000000108b87547 */ /* 0x000fee000b800000 */
[----:B------:R-:W-:Y:S01]  /*1af0*/  UMOV UR10, URZ ;  /* 0x000000ff000a7c82 */ /* 0x000fe20008000000 */
[----:B------:R-:W-:-:S05]  /*1b00*/  UMOV UR4, UR5 ;  /* 0x0000000500047c82 */ /* 0x000fca0008000000 */
.L_x_31:
[----:B------:R-:W-:Y:S01]  /*1b10*/  ULEA UR33, UR4, UR13, 0x3 ;  /* 0x0000000d04217291 */ /* 0x000fe2000f8e18ff */
[----:B---3--:R-:W-:Y:S01]  /*1b20*/  @!P3 MOV R2, 0xa000 ;  /* 0x0000a0000002b802 */ /* 0x008fe20000000f00 */
[----:B-1-34-:R-:W-:Y:S10]  /*1b30*/  @P0 BRA `(.L_x_26) ;  /* 0x00000000000c0947 */ /* 0x01aff40003800000 */
[----:B------:R-:W-:-:S04]  /*1b40*/  SHF.L.U32 R3, R12, 0x1f, RZ ;  /* 0x0000001f0c037819 */ /* 0x000fc800000006ff */
[----:B------:R-:W3:Y:S02]  /*1b50*/  SYNCS.PHASECHK.TRANS64.TRYWAIT P0, [UR33+0x20], R3 ;  /* 0x00002003ff0075a7 */ /* 0x000ee40008001121 */
[----:B---3--:R-:W-:Y:S05]  /*1b60*/  @!P0 BRA `(.L_x_27) ;  /* 0x0000008c005c8947 */ /* 0x008fea0003800000 */
.L_x_26:
[----:B------:R3:W-:Y:S01]  /*1b70*/  @!P3 SYNCS.ARRIVE.TRANS64 RZ, [UR33], R2 ;  /* 0x00000002ffffb9a7 */ /* 0x0007e20008000021 */
[----:B------:R-:W-:-:S04]  /*1b80*/  ULOP3.LUT UR5, UR24, 0x2, URZ, 0xfc, !UPT ;  /* 0x0000000218057892 */ /* 0x000fc8000f8efcff */
[----:B------:R-:W-:-:S09]  /*1b90*/  UISETP.NE.AND UP0, UPT, UR5, 0x2, UPT ;  /* 0x000000020500788c */ /* 0x000fd2000bf05270 */
[----:B------:R-:W-:Y:S05]  /*1ba0*/  BRA.U UP0, `(.L_x_28) ;  /* 0x0000000100047547 */ /* 0x000fea000b800000 */
[----:B--2---:R-:W-:Y:S05]  /*1bb0*/  BPT.TRAP 0x1 ;  /* 0x000000040000795c */ /* 0x004fea0000300000 */
.L_x_28:
[----:B------:R-:W-:Y:S04]  /*1bc0*/  BSSY.RECONVERGENT B0, `(.L_x_29) ;  /* 0x0000003000007945 */ /* 0x000fe80003800200 */
[----:B------:R-:W-:Y:S05]  /*1bd0*/  @P2 BRA `(.L_x_30) ;  /* 0x0000000000042947 */ /* 0x000fea0003800000 */
[----:B--2---:R-:W-:Y:S05]  /*1be0*/  BPT.TRAP 0x1 ;  /* 0x000000040000795c */ /* 0x004fea0000300000 */
.L_x_30:
[----:B--2---:R-:W-:Y:S05]  /*1bf0*/  BSYNC.RECONVERGENT B0 ;  /* 0x0000000000007941 */ /* 0x004fea0003800200 */
.L_x_29:
[----:B------:R-:W-:Y:S02]  /*1c00*/  UIADD3 UR5, UPT, UPT, UR4, 0x1, URZ ;  /* 0x0000000104057890 */ /* 0x000fe4000fffe0ff */
[----:B------:R-:W-:Y:S02]  /*1c10*/  USHF.L.U32 UR34, UR10, 0x5, URZ ;  /* 0x000000050a227899 */ /* 0x000fe400080006ff */
[----:B------:R-:W-:Y:S02]  /*1c20*/  UISETP.NE.AND UP0, UPT, UR5, 0x4, UPT ;  /* 0x000000040500788c */ /* 0x000fe4000bf05270 */
[----:B------:R-:W-:Y:S02]  /*1c30*/  UIADD3 UR10, UPT, UPT, UR10, 0x1, URZ ;  /* 0x000000010a0a7890 */ /* 0x000fe4000fffe0ff */
[----:B------:R-:W-:Y:S02]  /*1c40*/  USEL UR7, URZ, 0x1, UP0 ;  /* 0x00000001ff077887 */ /* 0x000fe40008000000 */
[----:B------:R-:W-:-:S02]  /*1c50*/  USEL UR5, UR5, URZ, UP0 ;  /* 0x000000ff05057287 */ /* 0x000fc40008000000 */
[----:B------:R-:W-:Y:S02]  /*1c60*/  ULEA UR32, UR4, UR13, 0xd ;  /* 0x0000000d04207291 */ /* 0x000fe4000f8e68ff */
[----:B------:R-:W-:Y:S01]  /*1c70*/  ULEA UR6, UR5, UR13, 0x3 ;  /* 0x0000000d05067291 */ /* 0x000fe2000f8e18ff */
[----:B------:R-:W-:Y:S01]  /*1c80*/  LOP3.LUT R12, R12, UR7, RZ, 0x3c, !PT ;  /* 0x000000070c0c7c12 */ /* 0x000fe2000f8e3cff */
[----:B------:R-:W-:Y:S02]  /*1c90*/  UIADD3 UR8, UP1, UPT, UR28, 0x80, URZ ;  /* 0x000000801c087890 */ /* 0x000fe4000ff3e0ff */
[----:B------:R-:W-:Y:S01]  /*1ca0*/  UIADD3 UR32, UPT, UPT, UR32, 0x8800, URZ ;  /* 0x0000880020207890 */ /* 0x000fe2000fffe0ff */
[----:B-1----:R-:W-:Y:S01]  /*1cb0*/  SHF.L.U32 R0, R12, 0x1f, RZ ;  /* 0x0000001f0c007819 */ /* 0x002fe200000006ff */
[----:B------:R-:W-:Y:S02]  /*1cc0*/  UIADD3.X UR9, UPT, UPT, URZ, UR29, URZ, UP1, !UPT ;  /* 0x0000001dff097290 */ /* 0x000fe40008ffe4ff */
[----:B------:R-:W-:Y:S01]  /*1cd0*/  ULEA UR16, UR4, UR25, 0xf ;  /* 0x0000001904107291 */ /* 0x000fe2000f8e78ff */
[----:B------:R4:W1:Y:S01]  /*1ce0*/  SYNCS.PHASECHK.TRANS64.TRYWAIT P0, [UR6+0x20], R0 ;  /* 0x00002000ff0075a7 */ /* 0x0008620008001106 */
[----:B------:R-:W-:Y:S01]  /*1cf0*/  UIADD3 UR6, UP0, UPT, UR28, 0x180, URZ ;  /* 0x000001801c067890 */ /* 0x000fe2000ff1e0ff */
[----:B------:R-:W-:Y:S01]  /*1d00*/  UMOV UR14, 0x0 ;  /* 0x00000000000e7882 */ /* 0x000fe20000000000 */
[----:B------:R-:W-:-:S02]  /*1d10*/  UMOV UR15, 0x10000000 ;  /* 0x10000000000f7882 */ /* 0x000fc40000000000 */
[----:B------:R-:W-:Y:S01]  /*1d20*/  UIADD3.X UR7, UPT, UPT, URZ, UR29, URZ, UP0, !UPT ;  /* 0x0000001dff077290 */ /* 0x000fe200087fe4ff */
[----:B------:R-:W-:Y:S01]  /*1d30*/  UTMALDG.3D [UR32], [UR8], desc[UR14] ;  /* 0x00000e20080075b4 */ /* 0x000fe20008011000 */
[----:B------:R-:W-:Y:S01]  /*1d40*/  UISETP.NE.AND UP0, UPT, UR10, UR21, UPT ;  /* 0x000000150a00728c */ /* 0x000fe2000bf05270 */
[----:B------:R-:W-:Y:S01]  /*1d50*/  UMOV UR4, 0xff0000 ;  /* 0x00ff000000047882 */ /* 0x000fe20000000000 */
[----:B------:R-:W-:Y:S01]  /*1d60*/  UMOV UR20, UR36 ;  /* 0x0000002400147c82 */ /* 0x000fe20008000000 */
[----:B------:R-:W-:Y:S01]  /*1d70*/  UMOV UR17, UR33 ;  /* 0x0000002100117c82 */ /* 0x000fe20008000000 */
[----:B------:R-:W-:-:S03]  /*1d80*/  UMOV UR18, UR34 ;  /* 0x0000002200127c82 */ /* 0x000fc60008000000 */
[----:B------:R2:W-:Y:S02]  /*1d90*/  UTMALDG.3D.MULTICAST [UR16], [UR6], UR4, desc[UR14] ;  /* 0x00000e10060073b4 */ /* 0x0005e40008011804 */
[----:B--2---:R-:W-:Y:S01]  /*1da0*/  UMOV UR6, UR21 ;  /* 0x0000001500067c82 */ /* 0x004fe20008000000 */
[----:B------:R-:W-:Y:S01]  /*1db0*/  UMOV UR4, UR5 ;  /* 0x0000000500047c82 */ /* 0x000fe20008000000 */
[----:B------:R-:W-:Y:S05]  /*1dc0*/  BRA.U UP0, `(.L_x_31) ;  /* 0xfffffffd00507547 */ /* 0x000fea000b83ffff */
.L_x_25:
[----:B------:R-:W-:Y:S01]  /*1dd0*/  ULEA UR4, UR5, UR13, 0x3 ;  /* 0x0000000d05047291 */ /* 0x000fe2000f8e18ff */
[----:B-1--4-:R-:W-:Y:S01]  /*1de0*/  SHF.L.U32 R0, R12, 0x1f, RZ ;  /* 0x0000001f0c007819 */ /* 0x012fe200000006ff */
[----:B------:R-:W-:Y:S01]  /*1df0*/  @!P1 SYNCS.ARRIVE.TRANS64.A1T0 RZ, [UR13+0x88], RZ ;  /* 0x000088ffffff99a7 */ /* 0x000fe2000810000d */
[----:B------:R-:W-:-:S06]  /*1e00*/  UISETP.GT.AND UP0, UPT, UR41, UR40, UPT ;  /* 0x000000282900728c */ /* 0x000fcc000bf04270 */
[----:B---3--:R1:W3:Y:S03]  /*1e10*/  SYNCS.PHASECHK.TRANS64.TRYWAIT P0, [UR4+0x20], R0 ;  /* 0x00002000ff0075a7 */ /* 0x0082e60008001104 */
[----:B------:R-:W-:Y:S05]  /*1e20*/  BRA.U !UP0, `(.L_x_32) ;  /* 0x0000000108bc7547 */ /* 0x000fea000b800000 */
[----:B------:R-:W-:Y:S01]  /*1e30*/  UIADD3 UR26, UPT, UPT, UR42, UR6, URZ ;  /* 0x000000062a1a7290 */ /* 0x000fe2000fffe0ff */
[----:B------:R-:W-:-:S11]  /*1e40*/  UMOV UR4, UR5 ;  /* 0x0000000500047c82 */ /* 0x000fd60008000000 */
.L_x_38:
[----:B------:R-:W-:Y:S01]  /*1e50*/  ULEA UR9, UR4, UR13, 0x3 ;  /* 0x0000000d04097291 */ /* 0x000fe2000f8e18ff */
[----:B---3--:R-:W-:Y:S01]  /*1e60*/  @!P3 MOV R2, 0xa000 ;  /* 0x0000a0000002b802 */ /* 0x008fe20000000f00 */
[----:B-1-3--:R-:W-:Y:S10]  /*1e70*/  @P0 BRA `(.L_x_33) ;  /* 0x00000000000c0947 */ /* 0x00aff40003800000 */
[----:B------:R-:W-:-:S04]  /*1e80*/  SHF.L.U32 R3, R12, 0x1f, RZ ;  /* 0x0000001f0c037819 */ /* 0x000fc800000006ff */
[----:B------:R-:W3:Y:S02]  /*1e90*/  SYNCS.PHASECHK.TRANS64.TRYWAIT P0, [UR9+0x20], R3 ;  /* 0x00002003ff0075a7 */ /* 0x000ee40008001109 */
[----:B---3--:R-:W-:Y:S05]  /*1ea0*/  @!P0 BRA `(.L_x_34) ;  /* 0x0000008800a48947 */ /* 0x008fea0003800000 */
.L_x_33:
[----:B------:R3:W-:Y:S01]  /*1eb0*/  @!P3 SYNCS.ARRIVE.TRANS64 RZ, [UR9], R2 ;  /* 0x00000002ffffb9a7 */ /* 0x0007e20008000009 */
[----:B------:R-:W-:-:S04]  /*1ec0*/  ULOP3.LUT UR5, UR24, 0x2, URZ, 0xfc, !UPT ;  /* 0x0000000218057892 */ /* 0x000fc8000f8efcff */
[----:B------:R-:W-:-:S09]  /*1ed0*/  UISETP.NE.AND UP0, UPT, UR5, 0x2, UPT ;  /* 0x000000020500788c */ /* 0x000fd2000bf05270 */
[----:B------:R-:W-:Y:S05]  /*1ee0*/  BRA.U UP0, `(.L_x_35) ;  /* 0x0000000100047547 */ /* 0x000fea000b800000 */
[----:B--2---:R-:W-:Y:S05]  /*1ef0*/  BPT.TRAP 0x1 ;  /* 0x000000040000795c */ /* 0x004fea0000300000 */
.L_x_35:
[----:B------:R-:W-:Y:S04]  /*1f00*/  BSSY.RECONVERGENT B0, `(.L_x_36) ;  /* 0x0000003000007945 */ /* 0x000fe80003800200 */
[----:B------:R-:W-:Y:S05]  /*1f10*/  @P2 BRA `(.L_x_37) ;  /* 0x0000000000042947 */ /* 0x000fea0003800000 */
[----:B--2---:R-:W-:Y:S05]  /*1f20*/  BPT.TRAP 0x1 ;  /* 0x000000040000795c */ /* 0x004fea0000300000 */
.L_x_37:
[----:B--2---:R-:W-:Y:S05]  /*1f30*/  BSYNC.RECONVERGENT B0 ;  /* 0x0000000000007941 */ /* 0x004fea0003800200 */
.L_x_36:
[----:B------:R-:W-:Y:S02]  /*1f40*/  UIADD3 UR5, UPT, UPT, UR4, 0x1, URZ ;  /* 0x0000000104057890 */ /* 0x000fe4000fffe0ff */
[----:B------:R-:W-:Y:S02]  /*1f50*/  UIADD3 UR14, UP1, UPT, UR28, 0x80, URZ ;  /* 0x000000801c0e7890 */ /* 0x000fe4000ff3e0ff */
[----:B------:R-:W-:Y:S02]  /*1f60*/  UISETP.NE.AND UP0, UPT, UR5, 0x4, UPT ;  /* 0x000000040500788c */ /* 0x000fe4000bf05270 */
[----:B------:R-:W-:Y:S02]  /*1f70*/  USHF.L.U32 UR10, UR6, 0x5, URZ ;  /* 0x00000005060a7899 */ /* 0x000fe400080006ff */
[----:B------:R-:W-:Y:S02]  /*1f80*/  USEL UR8, URZ, 0x1, UP0 ;  /* 0x00000001ff087887 */ /* 0x000fe40008000000 */
[----:B------:R-:W-:-:S02]  /*1f90*/  USEL UR5, UR5, URZ, UP0 ;  /* 0x000000ff05057287 */ /* 0x000fc40008000000 */
[----:B------:R-:W-:Y:S02]  /*1fa0*/  UIADD3 UR22, UP0, UPT, UR28, 0x180, URZ ;  /* 0x000001801c167890 */ /* 0x000fe4000ff1e0ff */
[----:B------:R-:W-:Y:S01]  /*1fb0*/  LOP3.LUT R12, R12, UR8, RZ, 0x3c, !PT ;  /* 0x000000080c0c7c12 */ /* 0x000fe2000f8e3cff */
[----:B------:R-:W-:Y:S02]  /*1fc0*/  ULEA UR8, UR4, UR13, 0xd ;  /* 0x0000000d04087291 */ /* 0x000fe4000f8e68ff */
[----:B------:R-:W-:Y:S01]  /*1fd0*/  ULEA UR7, UR5, UR13, 0x3 ;  /* 0x0000000d05077291 */ /* 0x000fe2000f8e18ff */
[----:B-1----:R-:W-:Y:S01]  /*1fe0*/  SHF.L.U32 R0, R12, 0x1f, RZ ;  /* 0x0000001f0c007819 */ /* 0x002fe200000006ff */
[----:B------:R-:W-:Y:S02]  /*1ff0*/  UIADD3 UR8, UPT, UPT, UR8, 0x8800, URZ ;  /* 0x0000880008087890 */ /* 0x000fe4000fffe0ff */
[----:B------:R-:W-:Y:S02]  /*2000*/  UIADD3.X UR15, UPT, UPT, URZ, UR29, URZ, UP1, !UPT ;  /* 0x0000001dff0f7290 */ /* 0x000fe40008ffe4ff */
[----:B------:R-:W-:-:S02]  /*2010*/  ULEA UR16, UR4, UR25, 0xf ;  /* 0x0000001904107291 */ /* 0x000fc4000f8e78ff */
[----:B------:R-:W-:Y:S01]  /*2020*/  UIADD3.X UR23, UPT, UPT, URZ, UR29, URZ, UP0, !UPT ;  /* 0x0000001dff177290 */ /* 0x000fe200087fe4ff */
[----:B------:R4:W1:Y:S01]  /*2030*/  SYNCS.PHASECHK.TRANS64.TRYWAIT P0, [UR7+0x20], R0 ;  /* 0x00002000ff0075a7 */ /* 0x0008620008001107 */
[----:B------:R-:W-:Y:S01]  /*2040*/  UMOV UR30, 0x0 ;  /* 0x00000000001e7882 */ /* 0x000fe20000000000 */
[----:B------:R-:W-:Y:S01]  /*2050*/  UMOV UR31, 0x10000000 ;  /* 0x10000000001f7882 */ /* 0x000fe20000000000 */
[----:B------:R-:W-:Y:S01]  /*2060*/  UMOV UR11, UR35 ;  /* 0x00000023000b7c82 */ /* 0x000fe20008000000 */
[----:B------:R-:W-:Y:S01]  /*2070*/  UMOV UR12, UR36 ;  /* 0x00000024000c7c82 */ /* 0x000fe20008000000 */
[----:B------:R-:W-:Y:S01]  /*2080*/  UMOV UR7, 0xff0000 ;  /* 0x00ff000000077882 */ /* 0x000fe20000000000 */
[----:B------:R-:W-:Y:S01]  /*2090*/  UMOV UR20, UR36 ;  /* 0x0000002400147c82 */ /* 0x000fe20008000000 */
[----:B------:R-:W-:Y:S01]  /*20a0*/  UMOV UR17, UR9 ;  /* 0x0000000900117c82 */ /* 0x000fe20008000000 */
[----:B------:R-:W-:Y:S01]  /*20b0*/  UMOV UR18, UR10 ;  /* 0x0000000a00127c82 */ /* 0x000fe20008000000 */
[----:B------:R4:W-:Y:S01]  /*20c0*/  UTMALDG.3D [UR8], [UR14], desc[UR30] ;  /* 0x00001e080e0075b4 */ /* 0x0009e20008011000 */
[----:B------:R-:W-:Y:S01]  /*20d0*/  UIADD3 UR6, UPT, UPT, UR6, 0x1, URZ ;  /* 0x0000000106067890 */ /* 0x000fe2000fffe0ff */
[----:B------:R-:W-:-:S03]  /*20e0*/  UMOV UR4, UR5 ;  /* 0x0000000500047c82 */ /* 0x000fc60008000000 */
[----:B------:R-:W-:Y:S01]  /*20f0*/  UISETP.NE.AND UP0, UPT, UR6, UR26, UPT ;  /* 0x0000001a0600728c */ /* 0x000fe2000bf05270 */
[----:B------:R4:W-:Y:S08]  /*2100*/  UTMALDG.3D.MULTICAST [UR16], [UR22], UR7, desc[UR30] ;  /* 0x00001e10160073b4 */ /* 0x0009f00008011807 */
[----:B----4-:R-:W-:Y:S05]  /*2110*/  BRA.U UP0, `(.L_x_38) ;  /* 0xfffffffd004c7547 */ /* 0x010fea000b83ffff */
.L_x_32:
[C---:B------:R-:W-:Y:S01]  /*2120*/  LEA R3, R11.reuse, UR13, 0x3 ;  /* 0x0000000d0b037c11 */ /* 0x040fe2000f8e18ff */
[----:B------:R-:W-:Y:S01]  /*2130*/  NOP ;  /* 0x0000000000007918 */ /* 0x000fe20000000000 */
[----:B-1----:R-:W-:Y:S02]  /*2140*/  SHF.L.U32 R0, R10, 0x1f, RZ ;  /* 0x0000001f0a007819 */ /* 0x002fe400000006ff */
[----:B------:R-:W-:Y:S02]  /*2150*/  LEA R5, R11, UR13, 0x4 ;  /* 0x0000000d0b057c11 */ /* 0x000fe4000f8e20ff */
[----:B---3--:R-:W1:Y:S02]  /*2160*/  SYNCS.PHASECHK.TRANS64.TRYWAIT P0, [R3+URZ+0x90], R0 ;  /* 0x00009000030075a7 */ /* 0x008e6400080011ff */
[----:B-1----:R-:W-:Y:S05]  /*2170*/  @!P0 BRA `(.L_x_39) ;  /* 0x0000008800088947 */ /* 0x002fea0003800000 */
.L_x_177:
[----:B------:R-:W3:Y:S01]  /*2180*/  LDS.128 R4, [R5+0x120] ;  /* 0x0001200005047984 */ /* 0x000ee20000000c00 */
[----:B------:R-:W-:Y:S01]  /*2190*/  UISETP.GE.AND UP0, UPT, UR45, 0x1, UPT ;  /* 0x000000012d00788c */ /* 0x000fe2000bf06270 */
[----:B------:R-:W-:Y:S01]  /*21a0*/  @!PT LDS RZ, [RZ] ;  /* 0x00000000fffff984 */ /* 0x000fe20000000800 */
[----:B------:R-:W-:Y:S01]  /*21b0*/  @!PT LDS RZ, [RZ] ;  /* 0x00000000fffff984 */ /* 0x000fe20000000800 */
[----:B------:R-:W-:Y:S01]  /*21c0*/  @!PT LDS RZ, [RZ] ;  /* 0x00000000fffff984 */ /* 0x000fe20000000800 */
[----:B------:R-:W-:Y:S01]  /*21d0*/  @!PT LDS RZ, [RZ] ;  /* 0x00000000fffff984 */ /* 0x000fe20000000800 */
[----:B------:R4:W-:Y:S06]  /*21e0*/  MEMBAR.ALL.CTA ;  /* 0x0000000000007992 */ /* 0x0009ec0000008000 */
[----:B----4-:R-:W4:Y:S01]  /*21f0*/  FENCE.VIEW.ASYNC.S ;  /* 0x00000000000073c6 */ /* 0x010f220000000000 */
[----:B---3--:R-:W-:-:S13]  /*2200*/  LOP3.LUT P0, RZ, R6, 0x1, RZ, 0xc0, !PT ;  /* 0x0000000106ff7812 */ /* 0x008fda000780c0ff */
[----:B----4-:R-:W-:Y:S01]  /*2210*/  VOTEU.ANY UP1, P0 ;  /* 0x0000000000ff7886 */ /* 0x010fe20000020100 */
[----:B------:R-:W-:-:S13]  /*2220*/  PLOP3.LUT P0, PT, PT, PT, UP1, 0x80, 0x8 ;  /* 0x000000000008781c */ /* 0x000fda0003f0f018 */
[----:B-1----:R-:W-:Y:S02]  /*2230*/  @P0 LOP3.LUT R0, R5, 0xffff, RZ, 0xc0, !PT ;  /* 0x0000ffff05000812 */ /* 0x002fe400078ec0ff */
[----:B------:R-:W-:Y:S02]  /*2240*/  @P0 MOV R2, R4 ;  /* 0x0000000400020202 */ /* 0x000fe40000000f00 */
[----:B------:R-:W-:Y:S01]  /*2250*/  @P0 R2UR UR6, R0 ;  /* 0x00000000000602ca */ /* 0x000fe200000e0000 */
[----:B------:R-:W-:Y:S01]  /*2260*/  VIADD R0, R3, 0xa0 ;  /* 0x000000a003007836 */ /* 0x000fe20000000000 */
[----:B------:R-:W-:Y:S02]  /*2270*/  @P0 SHF.R.U32.HI R4, RZ, 0x10, R5 ;  /* 0x00000010ff040819 */ /* 0x000fe40000011605 */
[----:B------:R-:W-:Y:S02]  /*2280*/  @P0 R2UR UR7, R2 ;  /* 0x00000000020702ca */ /* 0x000fe400000e0000 */
[----:B------:R-:W-:-:S02]  /*2290*/  PRMT R0, RZ, 0x654, R0 ;  /* 0x00000654ff007816 */ /* 0x000fc40000000000 */
[----:B------:R-:W-:Y:S02]  /*22a0*/  @P0 R2UR UR4, R4 ;  /* 0x00000000040402ca */ /* 0x000fe400000e0000 */
[----:B------:R1:W-:Y:S03]  /*22b0*/  SYNCS.ARRIVE.TRANS64.RED.A1T0 RZ, [R0+URZ], RZ ;  /* 0x000000ff00ff79a7 */ /* 0x0003e600081004ff */
[----:B------:R-:W-:-:S04]  /*22c0*/  @UP1 UMOV UR27, UR6 ;  /* 0x00000006001b1c82 */ /* 0x000fc80008000000 */
[----:B------:R-:W-:-:S04]  /*22d0*/  @UP1 UMOV UR37, UR7 ;  /* 0x0000000700251c82 */ /* 0x000fc80008000000 */
[----:B------:R-:W-:Y:S01]  /*22e0*/  @UP1 UMOV UR36, UR4 ;  /* 0x0000000400241c82 */ /* 0x000fe20008000000 */
[----:B------:R-:W-:Y:S05]  /*22f0*/  BRA.U !UP0, `(.L_x_40) ;  /* 0x0000000108d47547 */ /* 0x000fea000b800000 */
[----:B------:R-:W2:Y:S01]  /*2300*/  LDCU.128 UR16, c[0x0][0xb10] ;  /* 0x00016200ff1077ac */ /* 0x000ea20008000c00 */
[----:B------:R-:W3:Y:S01]  /*2310*/  LDCU UR12, c[0x0][0xb20] ;  /* 0x00016400ff0c77ac */ /* 0x000ee20008000800 */
[----:B------:R-:W4:Y:S01]  /*2320*/  LDCU UR20, c[0x0][0xb0c] ;  /* 0x00016180ff1477ac */ /* 0x000f220008000800 */
[----:B------:R-:W1:Y:S01]  /*2330*/  LDCU.64 UR8, c[0x0][0xb28] ;  /* 0x00016500ff0877ac */ /* 0x000e620008000a00 */
[----:B------:R-:W-:Y:S02]  /*2340*/  UISETP.NE.AND UP3, UPT, UR45, 0x1, UPT ;  /* 0x000000012d00788c */ /* 0x000fe4000bf65270 */
[----:B--2---:R-:W-:Y:S02]  /*2350*/  UIMAD.WIDE.U32 UR10, UR38, UR19, URZ ;  /* 0x00000013260a72a5 */ /* 0x004fe4000f8e00ff */
[----:B------:R-:W-:Y:S02]  /*2360*/  UIMAD.WIDE.U32 UR6, UR39, UR16, URZ ;  /* 0x00000010270672a5 */ /* 0x000fe4000f8e00ff */
[----:B------:R-:W-:-:S02]  /*2370*/  UISETP.NE.AND UP0, UPT, UR18, 0x1, UPT ;  /* 0x000000011200788c */ /* 0x000fc4000bf05270 */
[----:B------:R-:W-:Y:S01]  /*2380*/  UIMAD.WIDE.U32 UR22, UR27, UR19, URZ ;  /* 0x000000131b1672a5 */ /* 0x000fe2000f8e00ff */
[----:B------:R-:W-:Y:S02]  /*2390*/  UMOV UR10, UR11 ;  /* 0x0000000b000a7c82 */ /* 0x000fe40008000000 */
[----:B------:R-:W-:Y:S01]  /*23a0*/  UMOV UR6, UR7 ;  /* 0x0000000700067c82 */ /* 0x000fe20008000000 */
[----:B---3--:R-:W-:Y:S02]  /*23b0*/  USHF.R.U32.HI UR10, URZ, UR12, UR10 ;  /* 0x0000000cff0a7299 */ /* 0x008fe4000801160a */
[----:B------:R-:W-:Y:S02]  /*23c0*/  USHF.R.U32.HI UR7, URZ, UR17, UR6 ;  /* 0x00000011ff077299 */ /* 0x000fe40008011606 */
[----:B----4-:R-:W-:Y:S02]  /*23d0*/  UISETP.NE.AND UP2, UPT, UR20, 0x1, UPT ;  /* 0x000000011400788c */ /* 0x010fe4000bf45270 */
[----:B------:R-:W-:-:S02]  /*23e0*/  USEL UR6, UR38, UR10, !UP0 ;  /* 0x0000000a26067287 */ /* 0x000fc4000c000000 */
[----:B------:R-:W-:Y:S02]  /*23f0*/  USEL UR7, UR39, UR7, !UP2 ;  /* 0x0000000727077287 */ /* 0x000fe4000d000000 */
[----:B-1----:R-:W-:Y:S01]  /*2400*/  UIMAD.WIDE.U32 UR10, UR6, UR8, URZ ;  /* 0x00000008060a72a5 */ /* 0x002fe2000f8e00ff */
[----:B------:R-:W-:Y:S01]  /*2410*/  UMOV UR4, UR23 ;  /* 0x0000001700047c82 */ /* 0x000fe20008000000 */
[----:B------:R-:W-:Y:S02]  /*2420*/  UIMAD.WIDE.U32 UR14, UR37, UR16, URZ ;  /* 0x00000010250e72a5 */ /* 0x000fe4000f8e00ff */
[----:B------:R-:W-:-:S03]  /*2430*/  UIMAD.WIDE.U32 UR22, UR7, UR8, URZ ;  /* 0x00000008071672a5 */ /* 0x000fc6000f8e00ff */
[----:B------:R-:W-:Y:S01]  /*2440*/  UMOV UR10, UR11 ;  /* 0x0000000b000a7c82 */ /* 0x000fe20008000000 */
[----:B------:R-:W-:Y:S02]  /*2450*/  USHF.R.U32.HI UR4, URZ, UR12, UR4 ;  /* 0x0000000cff047299 */ /* 0x000fe40008011604 */
[----:B------:R-:W-:Y:S01]  /*2460*/  @UP3 USHF.R.U32.HI UR6, URZ, UR9, UR10 ;  /* 0x00000009ff063299 */ /* 0x000fe2000801160a */
[----:B------:R-:W-:Y:S01]  /*2470*/  UMOV UR14, UR15 ;  /* 0x0000000f000e7c82 */ /* 0x000fe20008000000 */
[----:B------:R-:W-:Y:S01]  /*2480*/  UMOV UR22, UR23 ;  /* 0x0000001700167c82 */ /* 0x000fe20008000000 */
[----:B------:R-:W-:Y:S02]  /*2490*/  USHF.R.U32.HI UR17, URZ, UR17, UR14 ;  /* 0x00000011ff117299 */ /* 0x000fe4000801160e */
[----:B------:R-:W-:Y:S02]  /*24a0*/  USEL UR4, UR27, UR4, !UP0 ;  /* 0x000000041b047287 */ /* 0x000fe4000c000000 */
[----:B------:R-:W-:-:S02]  /*24b0*/  @UP3 USHF.R.U32.HI UR7, URZ, UR9, UR22 ;  /* 0x00000009ff073299 */ /* 0x000fc40008011616 */
[----:B------:R-:W-:Y:S02]  /*24c0*/  UIMAD UR10, UR45, UR6, URZ ;  /* 0x000000062d0a72a4 */ /* 0x000fe4000f8e02ff */
[----:B------:R-:W-:Y:S02]  /*24d0*/  USEL UR6, UR37, UR17, !UP2 ;  /* 0x0000001125067287 */ /* 0x000fe4000d000000 */
[----:B------:R-:W-:Y:S02]  /*24e0*/  UIMAD UR12, UR45, UR7, URZ ;  /* 0x000000072d0c72a4 */ /* 0x000fe4000f8e02ff */
[----:B------:R-:W-:Y:S02]  /*24f0*/  UISETP.GE.AND UP0, UPT, UR4, UR10, UPT ;  /* 0x0000000a0400728c */ /* 0x000fe4000bf06270 */
[----:B------:R-:W-:Y:S02]  /*2500*/  UIMAD.WIDE.U32 UR10, UR4, UR8, URZ ;  /* 0x00000008040a72a5 */ /* 0x000fe4000f8e00ff */
[----:B------:R-:W-:-:S02]  /*2510*/  UISETP.GE.OR UP0, UPT, UR6, UR12, UP0 ;  /* 0x0000000c0600728c */ /* 0x000fc40008706670 */
[----:B------:R-:W-:Y:S02]  /*2520*/  UIMAD.WIDE.U32 UR14, UR6, UR8, URZ ;  /* 0x00000008060e72a5 */ /* 0x000fe4000f8e00ff */
[----:B------:R-:W-:Y:S01]  /*2530*/  UIADD3 UR12, UPT, UPT, -UR6, URZ, URZ ;  /* 0x000000ff060c7290 */ /* 0x000fe2000fffe1ff */
[----:B------:R-:W-:Y:S01]  /*2540*/  UMOV UR10, UR11 ;  /* 0x0000000b000a7c82 */ /* 0x000fe20008000000 */
[----:B------:R-:W-:Y:S02]  /*2550*/  UIADD3 UR11, UPT, UPT, -UR4, URZ, URZ ;  /* 0x000000ff040b7290 */ /* 0x000fe4000fffe1ff */
[----:B------:R-:W-:-:S03]  /*2560*/  USHF.R.U32.HI UR10, URZ, UR9, UR10 ;  /* 0x00000009ff0a7299 */ /* 0x000fc6000801160a */
[----:B------:R-:W-:Y:S01]  /*2570*/  @!UP0 UMOV UR8, UR15 ;  /* 0x0000000f00088c82 */ /* 0x000fe20008000000 */
[----:B------:R-:W-:Y:S02]  /*2580*/  UIMAD UR11, UR18, UR11, UR27 ;  /* 0x0000000b120b72a4 */ /* 0x000fe4000f8e021b */
[----:B------:R-:W-:Y:S02]  /*2590*/  USEL UR10, UR4, UR10, !UP3 ;  /* 0x0000000a040a7287 */ /* 0x000fe4000d800000 */
[----:B------:R-:W-:Y:S02]  /*25a0*/  @!UP0 USHF.R.U32.HI UR8, URZ, UR9, UR8 ;  /* 0x00000009ff088299 */ /* 0x000fe40008011608 */
[----:B------:R-:W-:Y:S02]  /*25b0*/  UIADD3 UR9, UPT, UPT, -UR10, URZ, URZ ;  /* 0x000000ff0a097290 */ /* 0x000fe4000fffe1ff */
[----:B------:R-:W-:Y:S02]  /*25c0*/  @!UP0 USEL UR8, UR6, UR8, !UP3 ;  /* 0x0000000806088287 */ /* 0x000fe4000d800000 */
[----:B------:R-:W-:-:S02]  /*25d0*/  UIMAD UR9, UR45, UR9, UR4 ;  /* 0x000000092d0972a4 */ /* 0x000fc4000f8e0204 */
[----:B------:R-:W-:Y:S02]  /*25e0*/  @!UP0 UIADD3 UR10, UPT, UPT, UR10, -UR8, URZ ;  /* 0x800000080a0a8290 */ /* 0x000fe4000fffe0ff */
[----:B------:R-:W-:Y:S02]  /*25f0*/  @!UP0 UIMAD UR8, UR9, UR7, UR8 ;  /* 0x00000007090882a4 */ /* 0x000fe4000f8e0208 */
[----:B------:R-:W-:Y:S02]  /*2600*/  @!UP0 UIMAD UR4, UR45, UR10, UR6 ;  /* 0x0000000a2d0482a4 */ /* 0x000fe4000f8e0206 */
[----:B------:R-:W-:Y:S02]  /*2610*/  UIMAD UR7, UR20, UR12, UR37 ;  /* 0x0000000c140772a4 */ /* 0x000fe4000f8e0225 */
[----:B------:R-:W-:Y:S01]  /*2620*/  UIMAD UR27, UR4, UR18, UR11 ;  /* 0x00000012041b72a4 */ /* 0x000fe2000f8e020b */
[----:B------:R-:W-:Y:S02]  /*2630*/  @!UP0 UMOV UR6, UR8 ;  /* 0x0000000800068c82 */ /* 0x000fe40008000000 */
[----:B------:R-:W-:-:S12]  /*2640*/  UIMAD UR37, UR6, UR20, UR7 ;  /* 0x00000014062572a4 */ /* 0x000fd8000f8e0207 */
.L_x_40:
[----:B------:R-:W3:Y:S02]  /*2650*/  LDCU UR4, c[0x0][0xb30] ;  /* 0x00016600ff0477ac */ /* 0x000ee40008000800 */
[----:B---3--:R-:W-:-:S09]  /*2660*/  UISETP.NE.AND UP0, UPT, UR4, 0x1, UPT ;  /* 0x000000010400788c */ /* 0x008fd2000bf05270 */
[----:B------:R-:W-:Y:S05]  /*2670*/  BRA.U UP0, `(.L_x_41) ;  /* 0x0000000100447547 */ /* 0x000fea000b800000 */
[----:B------:R-:W3:Y:S01]  /*2680*/  LDCU.128 UR16, c[0x0][0xb10] ;  /* 0x00016200ff1077ac */ /* 0x000ee20008000c00 */
[----:B------:R-:W4:Y:S01]  /*2690*/  LDCU UR10, c[0x0][0xb0c] ;  /* 0x00016180ff0a77ac */ /* 0x000f220008000800 */
[----:B------:R-:W1:Y:S01]  /*26a0*/  LDCU UR11, c[0x0][0xb20] ;  /* 0x00016400ff0b77ac */ /* 0x000e620008000800 */
[----:B---3--:R-:W-:Y:S02]  /*26b0*/  UIMAD.WIDE.U32 UR8, UR37, UR16, URZ ;  /* 0x00000010250872a5 */ /* 0x008fe4000f8e00ff */
[----:B------:R-:W-:Y:S02]  /*26c0*/  UIMAD.WIDE.U32 UR6, UR27, UR19, URZ ;  /* 0x000000131b0672a5 */ /* 0x000fe4000f8e00ff */
[----:B----4-:R-:W-:Y:S02]  /*26d0*/  UISETP.NE.AND UP2, UPT, UR10, 0x1, UPT ;  /* 0x000000010a00788c */ /* 0x010fe4000bf45270 */
[----:B------:R-:W-:Y:S01]  /*26e0*/  UISETP.NE.AND UP0, UPT, UR18, 0x1, UPT ;  /* 0x000000011200788c */ /* 0x000fe2000bf05270 */
[----:B------:R-:W-:-:S02]  /*26f0*/  UMOV UR8, UR9 ;  /* 0x0000000900087c82 */ /* 0x000fc40008000000 */
[----:B------:R-:W-:Y:S01]  /*2700*/  UMOV UR4, UR7 ;  /* 0x0000000700047c82 */ /* 0x000fe20008000000 */
[----:B------:R-:W-:Y:S02]  /*2710*/  USHF.R.U32.HI UR17, URZ, UR17, UR8 ;  /* 0x00000011ff117299 */ /* 0x000fe40008011608 */
[----:B-1----:R-:W-:Y:S02]  /*2720*/  USHF.R.U32.HI UR4, URZ, UR11, UR4 ;  /* 0x0000000bff047299 */ /* 0x002fe40008011604 */
[----:B------:R-:W-:Y:S02]  /*2730*/  USEL UR6, UR37, UR17, !UP2 ;  /* 0x0000001125067287 */ /* 0x000fe4000d000000 */
[----:B------:R-:W-:-:S04]  /*2740*/  USEL UR4, UR27, UR4, !UP0 ;  /* 0x000000041b047287 */ /* 0x000fc8000c000000 */
[----:B------:R-:W-:Y:S02]  /*2750*/  UIADD3 UR7, UPT, UPT, UR6, -UR4, URZ ;  /* 0x8000000406077290 */ /* 0x000fe4000fffe0ff */
[----:B------:R-:W-:Y:S02]  /*2760*/  UIADD3 UR4, UPT, UPT, -UR6, UR4, URZ ;  /* 0x0000000406047290 */ /* 0x000fe4000fffe1ff */
[----:B------:R-:W-:Y:S02]  /*2770*/  UIMAD UR27, UR7, UR18, UR27 ;  /* 0x00000012071b72a4 */ /* 0x000fe4000f8e021b */
[----:B------:R-:W-:-:S12]  /*2780*/  UIMAD UR37, UR4, UR10, UR37 ;  /* 0x0000000a042572a4 */ /* 0x000fd8000f8e0225 */
.L_x_41:
[----:B------:R-:W-:Y:S01]  /*2790*/  VIADD R11, R11, 0x1 ;  /* 0x000000010b0b7836 */ /* 0x000fe20000000000 */
[----:B------:R-:W-:Y:S02]  /*27a0*/  R2UR UR6, R67 ;  /* 0x00000000430672ca */ /* 0x000fe400000e0000 */
[----:B------:R-:W-:Y:S02]  /*27b0*/  R2UR UR4, R66 ;  /* 0x00000000420472ca */ /* 0x000fe400000e0000 */
[C---:B------:R-:W-:Y:S02]  /*27c0*/  ISETP.NE.AND P0, PT, R11.reuse, 0x2, PT ;  /* 0x000000020b00780c */ /* 0x040fe40003f05270 */
[----:B------:R-:W-:Y:S02]  /*27d0*/  PLOP3.LUT P1, PT, PT, PT, PT, 0x80, 0x8 ;  /* 0x000000000008781c */ /* 0x000fe40003f2f070 */
[----:B------:R-:W-:Y:S02]  /*27e0*/  SEL R3, RZ, 0x1, P0 ;  /* 0x00000001ff037807 */ /* 0x000fe40000000000 */
[----:B------:R-:W-:-:S02]  /*27f0*/  SEL R11, R11, RZ, P0 ;  /* 0x000000ff0b0b7207 */ /* 0x000fc40000000000 */
[----:B------:R-:W-:Y:S01]  /*2800*/  LOP3.LUT R10, R10, R3, RZ, 0x3c, !PT ;  /* 0x000000030a0a7212 */ /* 0x000fe200078e3cff */
[----:B------:R-:W-:Y:S02]  /*2810*/  UIADD3 UR30, UPT, UPT, UR37, UR6, URZ ;  /* 0x00000006251e7290 */ /* 0x000fe4000fffe0ff */
[----:B------:R-:W-:Y:S01]  /*2820*/  UIADD3 UR31, UPT, UPT, UR27, UR4, URZ ;  /* 0x000000041b1f7290 */ /* 0x000fe2000fffe0ff */
[----:B------:R-:W-:Y:S11]  /*2830*/  BRA.U UP1, `(.L_x_42) ;  /* 0xfffffff101587547 */ /* 0x000ff6000b83ffff */
[----:B------:R-:W-:Y:S01]  /*2840*/  UIADD3 UR13, UPT, UPT, UR13, 0x20, URZ ;  /* 0x000000200d0d7890 */ /* 0x000fe2000fffe0ff */
[----:B------:R-:W-:-:S03]  /*2850*/  SHF.L.U32 R3, R12, 0x1f, RZ ;  /* 0x0000001f0c037819 */ /* 0x000fc600000006ff */
[----:B------:R-:W-:-:S09]  /*2860*/  ULEA UR4, UR5, UR13, 0x3 ;  /* 0x0000000d05047291 */ /* 0x000fd2000f8e18ff */
[----:B------:R-:W3:Y:S02]  /*2870*/  SYNCS.PHASECHK.TRANS64.TRYWAIT P0, [UR4], R3 ;  /* 0x00000003ff0075a7 */ /* 0x000ee40008001104 */
[----:B---3--:R-:W-:Y:S05]  /*2880*/  @!P0 BRA `(.L_x_43) ;  /* 0x0000008000588947 */ /* 0x008fea0003800000 */
.L_x_179:
[----:B------:R-:W-:-:S04]  /*2890*/  UIADD3 UR4, UPT, UPT, UR5, 0x1, URZ ;  /* 0x0000000105047890 */ /* 0x000fc8000fffe0ff */
[----:B------:R-:W-:-:S04]  /*28a0*/  UISETP.NE.AND UP0, UPT, UR4, 0x4, UPT ;  /* 0x000000040400788c */ /* 0x000fc8000bf05270 */
[----:B------:R-:W-:Y:S02]  /*28b0*/  USEL UR6, URZ, 0x1, UP0 ;  /* 0x00000001ff067887 */ /* 0x000fe40008000000 */
[----:B------:R-:W-:-:S04]  /*28c0*/  USEL UR4, UR4, URZ, UP0 ;  /* 0x000000ff04047287 */ /* 0x000fc80008000000 */
[----:B------:R-:W-:Y:S01]  /*28d0*/  ULEA UR5, UR4, UR13, 0x3 ;  /* 0x0000000d04057291 */ /* 0x000fe2000f8e18ff */
[----:B------:R-:W-:-:S04]  /*28e0*/  LOP3.LUT R2, R12, UR6, RZ, 0x3c, !PT ;  /* 0x000000060c027c12 */ /* 0x000fc8000f8e3cff */
[----:B-1----:R-:W-:-:S04]  /*28f0*/  SHF.L.U32 R3, R2, 0x1f, RZ ;  /* 0x0000001f02037819 */ /* 0x002fc800000006ff */
[----:B------:R-:W1:Y:S02]  /*2900*/  SYNCS.PHASECHK.TRANS64.TRYWAIT P0, [UR5], R3 ;  /* 0x00000003ff0075a7 */ /* 0x000e640008001105 */
[----:B-1----:R-:W-:Y:S05]  /*2910*/  @!P0 BRA `(.L_x_44) ;  /* 0x00000080004c8947 */ /* 0x002fea0003800000 */
.L_x_181:
        /* <DEDUP_REMOVED lines=9> */
.L_x_183:
[----:B------:R-:W-:-:S04]  /*29b0*/  UIADD3 UR4, UPT, UPT, UR4, 0x1, URZ ;  /* 0x0000000104047890 */ /* 0x000fc8000fffe0ff */
[----:B------:R-:W-:-:S04]  /*29c0*/  UISETP.NE.AND UP0, UPT, UR4, 0x4, UPT ;  /* 0x000000040400788c */ /* 0x000fc8000bf05270 */
[----:B------:R-:W-:Y:S02]  /*29d0*/  USEL UR5, URZ, 0x1, UP0 ;  /* 0x00000001ff057887 */ /* 0x000fe40008000000 */
[----:B------:R-:W-:-:S04]  /*29e0*/  USEL UR4, UR4, URZ, UP0 ;  /* 0x000000ff04047287 */ /* 0x000fc80008000000 */
[----:B------:R-:W-:Y:S01]  /*29f0*/  ULEA UR4, UR4, UR13, 0x3 ;  /* 0x0000000d04047291 */ /* 0x000fe2000f8e18ff */
[----:B-1----:R-:W-:-:S04]  /*2a00*/  LOP3.LUT R3, R2, UR5, RZ, 0x3c, !PT ;  /* 0x0000000502037c12 */ /* 0x002fc8000f8e3cff */
[----:B------:R-:W-:Y:S01]  /*2a10*/  SHF.L.U32 R3, R3, 0x1f, RZ ;  /* 0x0000001f03037819 */ /* 0x000fe200000006ff */
[----:B------:R-:W-:-:S07]  /*2a20*/  IMAD.U32 R0, RZ, RZ, UR4 ;  /* 0x00000004ff007e24 */ /* 0x000fce000f8e00ff */
.L_x_46:
[----:B-1----:R1:W3:Y:S02]  /*2a30*/  SYNCS.PHASECHK.TRANS64.TRYWAIT P0, [R0+URZ], R3 ;  /* 0x00000003000075a7 */ /* 0x0022e400080011ff */
[----:B---3--:R-:W-:Y:S05]  /*2a40*/  @!P0 NANOSLEEP.SYNCS 0x989680 ;  /* 0x009896800000895d */ /* 0x008fea0003900000 */
[----:B------:R-:W3:Y:S02]  /*2a50*/  @!P0 SYNCS.PHASECHK.TRANS64 P0, [R0+URZ], R3 ;  /* 0x00000003000085a7 */ /* 0x000ee400080010ff */
[----:B--23--:R-:W-:Y:S05]  /*2a60*/  @P0 EXIT ;  /* 0x000000000000094d */ /* 0x00cfea0003800000 */
[----:B------:R-:W-:Y:S05]  /*2a70*/  BRA `(.L_x_46) ;  /* 0xfffffffc00ec7947 */ /* 0x000fea000383ffff */
.L_x_22:
[----:B------:R-:W2:Y:S02]  /*2a80*/  S2UR UR4, SR_CgaCtaId ;  /* 0x00000000000479c3 */ /* 0x000ea40000008800 */
[----:B--2---:R-:W-:-:S04]  /*2a90*/  UISETP.NE.AND UP0, UPT, UR4, URZ, UPT ;  /* 0x000000ff0400728c */ /* 0x004fc8000bf05270 */
[----:B------:R-:W-:-:S09]  /*2aa0*/  UISETP.NE.OR UP0, UPT, UR18, 0x1, UP0 ;  /* 0x000000011200788c */ /* 0x000fd20008705670 */
[----:B------:R-:W-:Y:S05]  /*2ab0*/  BRA.U UP0, `(.L_x_47) ;  /* 0x00000005004c7547 */ /* 0x000fea000b800000 */
[----:B------:R-:W2:Y:S01]  /*2ac0*/  S2UR UR5, SR_CgaCtaId ;  /* 0x00000000000579c3 */ /* 0x000ea20000008800 */
[----:B------:R-:W-:Y:S01]  /*2ad0*/  UMOV UR4, 0x400 ;  /* 0x0000040000047882 */ /* 0x000fe20000000000 */
[----:B------:R-:W-:Y:S01]  /*2ae0*/  ISETP.GE.U32.AND P2, PT, R0, 0x8, PT ;  /* 0x000000080000780c */ /* 0x000fe20003f46070 */
[----:B------:R-:W-:Y:S01]  /*2af0*/  IMAD.MOV.U32 R12, RZ, RZ, 0x1 ;  /* 0x00000001ff0c7424 */ /* 0x000fe200078e00ff */
[----:B------:R-:W-:Y:S02]  /*2b00*/  CS2R R10, SRZ ;  /* 0x00000000000a7805 */ /* 0x000fe4000001ff00 */
[----:B------:R-:W-:Y:S01]  /*2b10*/  CS2R R8, SRZ ;  /* 0x0000000000087805 */ /* 0x000fe2000001ff00 */
[----:B--2---:R-:W-:-:S03]  /*2b20*/  ULEA UR6, UR5, UR4, 0x18 ;  /* 0x0000000405067291 */ /* 0x004fc6000f8ec0ff */
[----:B------:R-:W-:-:S09]  /*2b30*/  UMOV UR5, URZ ;  /* 0x000000ff00057c82 */ /* 0x000fd20008000000 */
.L_x_51:
[----:B------:R-:W-:Y:S02]  /*2b40*/  LEA R2, R8, UR6, 0x3 ;  /* 0x0000000608027c11 */ /* 0x000fe4000f8e18ff */
[----:B------:R-:W-:-:S03]  /*2b50*/  SHF.L.U32 R5, R9, 0x1f, RZ ;  /* 0x0000001f09057819 */ /* 0x000fc600000006ff */
[----:B------:R-:W-:Y:S01]  /*2b60*/  VIADD R4, R2, 0x100 ;  /* 0x0000010002047836 */ /* 0x000fe20000000000 */
[----:B------:R-:W2:Y:S02]  /*2b70*/  SYNCS.PHASECHK.TRANS64.TRYWAIT P0, [R2+URZ+0xf0], R5 ;  /* 0x0000f005020075a7 */ /* 0x000ea400080011ff */
[----:B--2---:R-:W-:Y:S05]  /*2b80*/  @!P0 BRA `(.L_x_48) ;  /* 0x0000007c00e08947 */ /* 0x004fea0003800000 */
.L_x_184:
[----:B------:R-:W-:Y:S01]  /*2b90*/  ULEA UR4, UR5, UR6, 0x3 ;  /* 0x0000000605047291 */ /* 0x000fe2000f8e18ff */
[----:B------:R-:W-:Y:S02]  /*2ba0*/  PRMT R4, RZ, 0x654, R4 ;  /* 0x00000654ff047816 */ /* 0x000fe40000000004 */
[----:B--2---:R-:W-:Y:S01]  /*2bb0*/  SHF.L.U32 R5, R12, 0x1f, RZ ;  /* 0x0000001f0c057819 */ /* 0x004fe200000006ff */
[----:B------:R-:W-:Y:S01]  /*2bc0*/  UIADD3 UR7, UPT, UPT, UR4, 0x90, URZ ;  /* 0x0000009004077890 */ /* 0x000fe2000fffe0ff */
[----:B------:R2:W-:Y:S05]  /*2bd0*/  SYNCS.ARRIVE.TRANS64.RED.A1T0 RZ, [R4+URZ], RZ ;  /* 0x000000ff04ff79a7 */ /* 0x0005ea00081004ff */
[----:B------:R-:W-:Y:S01]  /*2be0*/  IMAD.U32 R7, RZ, RZ, UR7 ;  /* 0x00000007ff077e24 */ /* 0x000fe2000f8e00ff */
[----:B------:R-:W3:Y:S04]  /*2bf0*/  SYNCS.PHASECHK.TRANS64.TRYWAIT P0, [UR4+0xa0], R5 ;  /* 0x0000a005ff0075a7 */ /* 0x000ee80008001104 */
[----:B------:R-:W-:Y:S01]  /*2c00*/  PRMT R6, R0, 0x654, R7 ;  /* 0x0000065400067816 */ /* 0x000fe20000000007 */
[----:B--2---:R-:W-:Y:S01]  /*2c10*/  @!P2 IMAD.MOV.U32 R4, RZ, RZ, 0x10 ;  /* 0x00000010ff04a424 */ /* 0x004fe200078e00ff */
[----:B---3--:R-:W-:Y:S06]  /*2c20*/  @!P0 BRA `(.L_x_49) ;  /* 0x0000007c00cc8947 */ /* 0x008fec0003800000 */
.L_x_186:
[----:B------:R-:W-:Y:S01]  /*2c30*/  ULEA UR8, UR5, UR6, 0x4 ;  /* 0x0000000605087291 */ /* 0x000fe2000f8e20ff */
[----:B------:R-:W-:Y:S01]  /*2c40*/  SEL R3, R6, R3, !P2 ;  /* 0x0000000306037207 */ /* 0x000fe20005000000 */
[----:B------:R-:W-:Y:S01]  /*2c50*/  UIADD3 UR9, UPT, UPT, UR4, 0x90, URZ ;  /* 0x0000009004097890 */ /* 0x000fe2000fffe0ff */
[----:B--2---:R-:W-:Y:S01]  /*2c60*/  LEA R2, R11, UR6, 0x3 ;  /* 0x000000060b027c11 */ /* 0x004fe2000f8e18ff */
[----:B------:R-:W-:Y:S01]  /*2c70*/  UIADD3 UR8, UPT, UPT, UR8, 0x120, URZ ;  /* 0x0000012008087890 */ /* 0x000fe2000fffe0ff */
[----:B------:R-:W-:Y:S01]  /*2c80*/  SHF.L.U32 R5, R10, 0x1f, RZ ;  /* 0x0000001f0a057819 */ /* 0x000fe200000006ff */
[----:B------:R2:W-:Y:S01]  /*2c90*/  @!P2 SYNCS.ARRIVE.TRANS64.RED RZ, [R3+URZ], R4 ;  /* 0x0000000403ffa9a7 */ /* 0x0005e200080004ff */
[----:B------:R-:W-:Y:S01]  /*2ca0*/  UIADD3 UR4, UPT, UPT, UR5, 0x1, URZ ;  /* 0x0000000105047890 */ /* 0x000fe2000fffe0ff */
[----:B------:R-:W-:-:S03]  /*2cb0*/  VIADD R8, R8, 0x1 ;  /* 0x0000000108087836 */ /* 0x000fc60000000000 */
[----:B------:R-:W-:Y:S02]  /*2cc0*/  UISETP.NE.AND UP0, UPT, UR4, 0x2, UPT ;  /* 0x000000020400788c */ /* 0x000fe4000bf05270 */
[----:B------:R-:W-:Y:S06]  /*2cd0*/  UGETNEXTWORKID.BROADCAST [UR8], [UR9] ;  /* 0x00000000080073ca */ /* 0x000fec0008000100 */
[----:B------:R-:W-:Y:S01]  /*2ce0*/  USEL UR7, URZ, 0x1, UP0 ;  /* 0x00000001ff077887 */ /* 0x000fe20008000000 */
[----:B------:R-:W-:Y:S01]  /*2cf0*/  ISETP.NE.AND P0, PT, R8, 0x2, PT ;  /* 0x000000020800780c */ /* 0x000fe20003f05270 */
[----:B------:R-:W-:Y:S01]  /*2d00*/  USEL UR5, UR4, URZ, UP0 ;  /* 0x000000ff04057287 */ /* 0x000fe20008000000 */
[----:B------:R-:W3:Y:S03]  /*2d10*/  SYNCS.PHASECHK.TRANS64.TRYWAIT P1, [R2+URZ+0x90], R5 ;  /* 0x00009005020075a7 */ /* 0x000ee600080211ff */
[----:B------:R-:W-:Y:S01]  /*2d20*/  LOP3.LUT R12, R12, UR7, RZ, 0x3c, !PT ;  /* 0x000000070c0c7c12 */ /* 0x000fe2000f8e3cff */
[----:B--23--:R-:W-:Y:S07]  /*2d30*/  @!P1 BRA `(.L_x_50) ;  /* 0x0000007c00a09947 */ /* 0x00cfee0003800000 */
.L_x_187:
[C---:B------:R-:W-:Y:S01]  /*2d40*/  LEA R4, R11.reuse, UR6, 0x4 ;  /* 0x000000060b047c11 */ /* 0x040fe2000f8e20ff */
[----:B--2---:R-:W-:Y:S01]  /*2d50*/  VIADD R2, R2, 0xa0 ;  /* 0x000000a002027836 */ /* 0x004fe20000000000 */
[----:B------:R-:W-:Y:S01]  /*2d60*/  SEL R8, R8, RZ, P0 ;  /* 0x000000ff08087207 */ /* 0x000fe20000000000 */
[----:B------:R-:W-:-:S03]  /*2d70*/  VIADD R11, R11, 0x1 ;  /* 0x000000010b0b7836 */ /* 0x000fc60000000000 */
[----:B------:R-:W2:Y:S01]  /*2d80*/  LDS.128 R4, [R4+0x120] ;  /* 0x0001200004047984 */ /* 0x000ea20000000c00 */
[----:B------:R-:W-:Y:S02]  /*2d90*/  PRMT R2, RZ, 0x654, R2 ;  /* 0x00000654ff027816 */ /* 0x000fe40000000002 */
[C---:B------:R-:W-:Y:S01]  /*2da0*/  ISETP.NE.AND P1, PT, R11.reuse, 0x2, PT ;  /* 0x000000020b00780c */ /* 0x040fe20003f25270 */
[----:B------:R-:W-:Y:S01]  /*2db0*/  @!PT LDS RZ, [RZ] ;  /* 0x00000000fffff984 */ /* 0x000fe20000000800 */
[----:B------:R-:W-:Y:S01]  /*2dc0*/  @!PT LDS RZ, [RZ] ;  /* 0x00000000fffff984 */ /* 0x000fe20000000800 */
[----:B------:R-:W-:Y:S01]  /*2dd0*/  @!PT LDS RZ, [RZ] ;  /* 0x00000000fffff984 */ /* 0x000fe20000000800 */
[----:B------:R-:W-:Y:S01]  /*2de0*/  @!PT LDS RZ, [RZ] ;  /* 0x00000000fffff984 */ /* 0x000fe20000000800 */
[----:B------:R3:W-:Y:S06]  /*2df0*/  MEMBAR.ALL.CTA ;  /* 0x0000000000007992 */ /* 0x0007ec0000008000 */
[----:B---3--:R-:W3:Y:S01]  /*2e00*/  FENCE.VIEW.ASYNC.S ;  /* 0x00000000000073c6 */ /* 0x008ee20000000000 */
[----:B------:R-:W-:Y:S01]  /*2e10*/  SEL R11, R11, RZ, P1 ;  /* 0x000000ff0b0b7207 */ /* 0x000fe20000800000 */
[----:B---3--:R3:W-:Y:S01]  /*2e20*/  SYNCS.ARRIVE.TRANS64.RED.A1T0 RZ, [R2+URZ], RZ ;  /* 0x000000ff02ff79a7 */ /* 0x0087e200081004ff */
[----:B--2---:R-:W-:-:S02]  /*2e30*/  LOP3.LUT P3, RZ, R6, 0x1, RZ, 0xc0, !PT ;  /* 0x0000000106ff7812 */ /* 0x004fc4000786c0ff */
[----:B------:R-:W-:-:S04]  /*2e40*/  SEL R5, RZ, 0x1, P1 ;  /* 0x00000001ff057807 */ /* 0x000fc80000800000 */
[----:B------:R-:W-:Y:S02]  /*2e50*/  LOP3.LUT R10, R10, R5, RZ, 0x3c, !PT ;  /* 0x000000050a0a7212 */ /* 0x000fe400078e3cff */
[----:B---3--:R-:W-:-:S04]  /*2e60*/  SEL R2, RZ, 0x1, P0 ;  /* 0x00000001ff027807 */ /* 0x008fc80000000000 */
[----:B------:R-:W-:Y:S01]  /*2e70*/  LOP3.LUT R9, R9, R2, RZ, 0x3c, !PT ;  /* 0x0000000209097212 */ /* 0x000fe200078e3cff */
[----:B------:R-:W-:Y:S06]  /*2e80*/  @P3 BRA `(.L_x_51) ;  /* 0xfffffffc002c3947 */ /* 0x000fec000383ffff */
[----:B------:R-:W-:Y:S01]  /*2e90*/  ULEA UR4, UR5, UR6, 0x3 ;  /* 0x0000000605047291 */ /* 0x000fe2000f8e18ff */
[----:B------:R-:W-:-:S08]  /*2ea0*/  SHF.L.U32 R3, R12, 0x1f, RZ ;  /* 0x0000001f0c037819 */ /* 0x000fd000000006ff */
[----:B------:R-:W2:Y:S02]  /*2eb0*/  SYNCS.PHASECHK.TRANS64 P0, [UR4+0xa0], R3 ;  /* 0x0000a003ff0075a7 */ /* 0x000ea40008001004 */
[----:B--2---:R-:W-:Y:S05]  /*2ec0*/  @P0 BRA `(.L_x_52) ;  /* 0x0000000000080947 */ /* 0x004fea0003800000 */
[----:B------:R-:W2:Y:S02]  /*2ed0*/  SYNCS.PHASECHK.TRANS64.TRYWAIT P0, [UR4+0xa0], R3 ;  /* 0x0000a003ff0075a7 */ /* 0x000ea40008001104 */
[----:B--2---:R-:W-:Y:S05]  /*2ee0*/  @!P0 BRA `(.L_x_53) ;  /* 0x0000007c00488947 */ /* 0x004fea0003800000 */
.L_x_52:
[----:B------:R-:W-:-:S04]  /*2ef0*/  UIADD3 UR7, UPT, UPT, UR5, 0x1, URZ ;  /* 0x0000000105077890 */ /* 0x000fc8000fffe0ff */
[----:B------:R-:W-:-:S04]  /*2f00*/  UISETP.NE.AND UP0, UPT, UR7, 0x2, UPT ;  /* 0x000000020700788c */ /* 0x000fc8000bf05270 */
[----:B------:R-:W-:Y:S02]  /*2f10*/  USEL UR8, URZ, 0x1, UP0 ;  /* 0x00000001ff087887 */ /* 0x000fe40008000000 */
[----:B------:R-:W-:-:S04]  /*2f20*/  USEL UR7, UR7, URZ, UP0 ;  /* 0x000000ff07077287 */ /* 0x000fc80008000000 */
[----:B------:R-:W-:Y:S01]  /*2f30*/  ULEA UR7, UR7, UR6, 0x3 ;  /* 0x0000000607077291 */ /* 0x000fe2000f8e18ff */
[----:B--2---:R-:W-:-:S04]  /*2f40*/  LOP3.LUT R3, R12, UR8, RZ, 0x3c, !PT ;  /* 0x000000080c037c12 */ /* 0x004fc8000f8e3cff */
[----:B------:R-:W-:-:S04]  /*2f50*/  SHF.L.U32 R0, R3, 0x1f, RZ ;  /* 0x0000001f03007819 */ /* 0x000fc800000006ff */
[----:B------:R-:W2:Y:S02]  /*2f60*/  SYNCS.PHASECHK.TRANS64 P0, [UR7+0xa0], R0 ;  /* 0x0000a000ff0075a7 */ /* 0x000ea40008001007 */
[----:B-12---:R-:W-:Y:S05]  /*2f70*/  @P0 EXIT ;  /* 0x000000000000094d */ /* 0x006fea0003800000 */
[----:B------:R-:W-:Y:S02]  /*2f80*/  SHF.L.U32 R3, R3, 0x1f, RZ ;  /* 0x0000001f03037819 */ /* 0x000fe400000006ff */
[----:B------:R-:W-:-:S07]  /*2f90*/  MOV R0, UR7 ;  /* 0x0000000700007c02 */ /* 0x000fce0008000f00 */
.L_x_54:
[----:B-1----:R1:W2:Y:S02]  /*2fa0*/  SYNCS.PHASECHK.TRANS64.TRYWAIT P0, [R0+URZ+0xa0], R3 ;  /* 0x0000a003000075a7 */ /* 0x0022a400080011ff */
[----:B--2---:R-:W-:Y:S05]  /*2fb0*/  @!P0 NANOSLEEP.SYNCS 0x989680 ;  /* 0x009896800000895d */ /* 0x004fea0003900000 */
[----:B------:R-:W2:Y:S02]  /*2fc0*/  @!P0 SYNCS.PHASECHK.TRANS64 P0, [R0+URZ+0xa0], R3 ;  /* 0x0000a003000085a7 */ /* 0x000ea400080010ff */
[----:B--2---:R-:W-:Y:S05]  /*2fd0*/  @P0 EXIT ;  /* 0x000000000000094d */ /* 0x004fea0003800000 */
[----:B------:R-:W-:Y:S05]  /*2fe0*/  BRA `(.L_x_54) ;  /* 0xfffffffc00ec7947 */ /* 0x000fea000383ffff */
.L_x_47:
[----:B------:R-:W-:Y:S05]  /*2ff0*/  BRA.U UP4, `(.L_x_55) ;  /* 0x0000000d04d87547 */ /* 0x000fea000b800000 */
[----:B------:R-:W2:Y:S01]  /*3000*/  S2UR UR7, SR_CgaCtaId ;  /* 0x00000000000779c3 */ /* 0x000ea20000008800 */
[----:B------:R-:W-:Y:S01]  /*3010*/  UMOV UR4, 0x40 ;  /* 0x0000004000047882 */ /* 0x000fe20000000000 */
[----:B------:R-:W-:Y:S01]  /*3020*/  NOP ;  /* 0x0000000000007918 */ /* 0x000fe20000000000 */
[----:B------:R-:W-:Y:S01]  /*3030*/  UMOV UR6, 0x400 ;  /* 0x0000040000067882 */ /* 0x000fe20000000000 */
[----:B--2---:R-:W-:Y:S02]  /*3040*/  ULEA UR5, UR7, UR4, 0x18 ;  /* 0x0000000407057291 */ /* 0x004fe4000f8ec0ff */
[----:B------:R-:W-:-:S07]  /*3050*/  ULEA UR6, UR7, UR6, 0x18 ;  /* 0x0000000607067291 */ /* 0x000fce000f8ec0ff */
[----:B------:R-:W2:Y:S02]  /*3060*/  LDS.U8 R0, [UR5+0x1c] ;  /* 0x00001c05ff007984 */ /* 0x000ea40008000000 */
[----:B--2---:R-:W-:-:S13]  /*3070*/  ISETP.NE.AND P0, PT, R0, RZ, PT ;  /* 0x000000ff0000720c */ /* 0x004fda0003f05270 */
[----:B------:R-:W-:Y:S05]  /*3080*/  @P0 BRA `(.L_x_56) ;  /* 0x0000000000580947 */ /* 0x000fea0003800000 */
[----:B------:R-:W-:-:S13]  /*3090*/  ELECT P0, URZ, PT ;  /* 0x0000000000ff782f */ /* 0x000fda0003800000 */
[----:B------:R-:W-:Y:S05]  /*30a0*/  @!P0 BRA `(.L_x_57) ;  /* 0x0000000000608947 */ /* 0x000fea0003800000 */
[----:B------:R-:W-:Y:S01]  /*30b0*/  UMOV UR4, 0x10 ;  /* 0x0000001000047882 */ /* 0x000fe20000000000 */
[----:B------:R-:W-:Y:S01]  /*30c0*/  HFMA2 R0, -RZ, RZ, 0, 5.9604644775390625e-08 ;  /* 0x00000001ff007431 */ /* 0x000fe200000001ff */
[----:B------:R-:W-:-:S03]  /*30d0*/  MOV R3, 0xffff ;  /* 0x0000ffff00037802 */ /* 0x000fc60000000f00 */
[----:B------:R-:W-:Y:S04]  /*30e0*/  DEPBAR.LE SB2, 0x36 ;  /* 0x0000ad800000791a */ /* 0x000fe80000000000 */
[----:B------:R-:W2:Y:S02]  /*30f0*/  UTCATOMSWS.FIND_AND_SET.ALIGN UP0, UR4, UR4 ;  /* 0x00000004000475e3 */ /* 0x000ea40008000800 */
[----:B--2---:R-:W-:Y:S01]  /*3100*/  MOV R4, UR4 ;  /* 0x0000000400047c02 */ /* 0x004fe20008000f00 */
[----:B------:R-:W-:Y:S06]  /*3110*/  BRA.U UP0, `(.L_x_58) ;  /* 0x0000000100187547 */ /* 0x000fec000b800000 */
.L_x_59:
[----:B------:R-:W-:Y:S05]  /*3120*/  NANOSLEEP 0x64 ;  /* 0x000000640000795d */ /* 0x000fea0003800000 */
[----:B------:R-:W-:-:S05]  /*3130*/  UMOV UR4, 0x10 ;  /* 0x0000001000047882 */ /* 0x000fca0000000000 */
[----:B------:R-:W-:Y:S04]  /*3140*/  DEPBAR.LE SB2, 0x36 ;  /* 0x0000ad800000791a */ /* 0x000fe80000000000 */
[----:B------:R-:W2:Y:S02]  /*3150*/  UTCATOMSWS.FIND_AND_SET.ALIGN UP0, UR4, UR4 ;  /* 0x00000004000475e3 */ /* 0x000ea40008000800 */
[----:B--2---:R-:W-:Y:S01]  /*3160*/  MOV R4, UR4 ;  /* 0x0000000400047c02 */ /* 0x004fe20008000f00 */
[----:B------:R-:W-:Y:S05]  /*3170*/  BRA.U !UP0, `(.L_x_59) ;  /* 0xfffffffd08e87547 */ /* 0x000fea000b83ffff */
.L_x_58:
[-C--:B------:R-:W-:Y:S02]  /*3180*/  SHF.L.U32 R3, R3, R4.reuse, RZ ;  /* 0x0000000403037219 */ /* 0x080fe400000006ff */
[----:B------:R-:W-:Y:S01]  /*3190*/  SHF.L.U32 R0, R0, R4, RZ ;  /* 0x0000000400007219 */ /* 0x000fe200000006ff */
[----:B------:R-:W-:Y:S02]  /*31a0*/  IMAD.SHL.U32 R4, R4, 0x20, RZ ;  /* 0x0000002004047824 */ /* 0x000fe400078e00ff */
[----:B------:R2:W-:Y:S04]  /*31b0*/  ATOMS.OR RZ, [UR5+0x14], R3 ;  /* 0x00001403ffff798c */ /* 0x0005e8000b000005 */
[----:B------:R2:W-:Y:S04]  /*31c0*/  ATOMS.OR RZ, [UR5+0x18], R0 ;  /* 0x00001800ffff798c */ /* 0x0005e8000b000005 */
[----:B------:R2:W-:Y:S01]  /*31d0*/  STS [UR6+0x140], R4 ;  /* 0x00014004ff007988 */ /* 0x0005e20008000806 */
[----:B------:R-:W-:Y:S05]  /*31e0*/  BRA `(.L_x_57) ;  /* 0x0000000000107947 */ /* 0x000fea0003800000 */
.L_x_56:
[----:B------:R-:W-:Y:S02]  /*31f0*/  MOV R0, 0xffffffff ;  /* 0xffffffff00007802 */ /* 0x000fe40000000f00 */
[----:B------:R-:W-:-:S03]  /*3200*/  MOV R4, 0x3230 ;  /* 0x0000323000047802 */ /* 0x000fc60000000f00 */
[----:B------:R2:W-:Y:S04]  /*3210*/  STS [UR6+0x140], R0 ;  /* 0x00014000ff007988 */ /* 0x0005e80008000806 */
[----:B-12--5:R-:W-:Y:S05]  /*3220*/  CALL.REL.NOINC `($__internal_1_$__cuda_sm10x_tcgen05_guardrail_trap_phase_invalid_during_alloc) ;  /* 0x0000008400407944 */ /* 0x026fea0003c00000 */
.L_x_57:
[----:B------:R-:W-:Y:S05]  /*3230*/  WARPSYNC.ALL ;  /* 0x0000000000007948 */ /* 0x000fea0003800000 */
[----:B------:R-:W3:Y:S01]  /*3240*/  S2UR UR4, SR_CgaCtaId ;  /* 0x00000000000479c3 */ /* 0x000ee20000008800 */
[----:B------:R-:W-:Y:S01]  /*3250*/  UMOV UR26, 0x400 ;  /* 0x00000400001a7882 */ /* 0x000fe20000000000 */
[----:B------:R-:W-:-:S06]  /*3260*/  NOP ;  /* 0x0000000000007918 */ /* 0x000fcc0000000000 */
[----:B------:R-:W-:Y:S06]  /*3270*/  BAR.ARV 0x6, 0xa0 ;  /* 0x0182800000007b1d */ /* 0x000fec0000002000 */
[----:B------:R-:W4:Y:S01]  /*3280*/  LDCU UR5, c[0x0][0x38c] ;  /* 0x00007180ff0577ac */ /* 0x000f220008000800 */
[----:B------:R-:W-:Y:S01]  /*3290*/  LOP3.LUT R2, R2, 0xffff, RZ, 0xc0, !PT ;  /* 0x0000ffff02027812 */ /* 0x000fe200078ec0ff */
[----:B------:R-:W-:Y:S01]  /*32a0*/  IMAD.MOV.U32 R11, RZ, RZ, 0x1 ;  /* 0x00000001ff0b7424 */ /* 0x000fe200078e00ff */
[----:B------:R-:W-:Y:S01]  /*32b0*/  CS2R R8, SRZ ;  /* 0x0000000000087805 */ /* 0x000fe2000001ff00 */
[----:B------:R-:W1:Y:S01]  /*32c0*/  LDCU UR7, c[0x0][0x38c] ;  /* 0x00007180ff0777ac */ /* 0x000e620008000800 */
[----:B------:R-:W-:Y:S01]  /*32d0*/  R2UR UR27, R2 ;  /* 0x00000000021b72ca */ /* 0x000fe200000e0000 */
[----:B------:R-:W-:Y:S01]  /*32e0*/  IMAD.MOV.U32 R10, RZ, RZ, RZ ;  /* 0x000000ffff0a7224 */ /* 0x000fe200078e00ff */
[----:B------:R-:W-:Y:S01]  /*32f0*/  UMOV UR30, URZ ;  /* 0x000000ff001e7c82 */ /* 0x000fe20008000000 */
[----:B------:R-:W-:Y:S01]  /*3300*/  UMOV UR24, URZ ;  /* 0x000000ff00187c82 */ /* 0x000fe20008000000 */
[----:B---3--:R-:W-:Y:S01]  /*3310*/  ULEA UR26, UR4, UR26, 0x18 ;  /* 0x0000001a041a7291 */ /* 0x008fe2000f8ec0ff */
[----:B------:R-:W-:Y:S01]  /*3320*/  UMOV UR38, 0x0 ;  /* 0x0000000000267882 */ /* 0x000fe20000000000 */
[----:B------:R-:W-:-:S02]  /*3330*/  UMOV UR39, 0x4400910 ;  /* 0x0440091000277882 */ /* 0x000fc40000000000 */
[----:B------:R-:W-:Y:S02]  /*3340*/  UIADD3 UR4, UPT, UPT, UR26, 0x8800, URZ ;  /* 0x000088001a047890 */ /* 0x000fe4000fffe0ff */
[----:B------:R-:W-:Y:S02]  /*3350*/  UIADD3 UR6, UPT, UPT, UR26, 0x10800, URZ ;  /* 0x000108001a067890 */ /* 0x000fe4000fffe0ff */
[----:B----4-:R-:W-:Y:S01]  /*3360*/  UIADD3 UR5, UPT, UPT, UR5, 0x1f, URZ ;  /* 0x0000001f05057890 */ /* 0x010fe2000fffe0ff */
[----:B--2---:R-:W2:Y:S01]  /*3370*/  LDS R0, [UR26+0x140] ;  /* 0x0001401aff007984 */ /* 0x004ea20008000800 */
[----:B-1----:R-:W-:Y:S01]  /*3380*/  UMOV UR36, 0x0 ;  /* 0x0000000000247882 */ /* 0x002fe20000000000 */
[----:B------:R-:W-:Y:S01]  /*3390*/  UMOV UR37, 0x4400910 ;  /* 0x0440091000257882 */ /* 0x000fe20000000000 */
[----:B------:R-:W-:Y:S02]  /*33a0*/  USHF.R.S32.HI UR40, URZ, 0x1f, UR5 ;  /* 0x0000001fff287899 */ /* 0x000fe40008011405 */
[----:B------:R-:W-:-:S02]  /*33b0*/  UISETP.GE.AND UP4, UPT, UR7, 0x1, UPT ;  /* 0x000000010700788c */ /* 0x000fc4000bf86270 */
[----:B------:R-:W-:Y:S02]  /*33c0*/  ULEA.HI UR40, UR40, UR5, URZ, 0x5 ;  /* 0x0000000528287291 */ /* 0x000fe4000f8f28ff */
[----:B------:R-:W-:Y:S02]  /*33d0*/  USHF.R.U32.HI UR5, URZ, 0x4, UR4 ;  /* 0x00000004ff057899 */ /* 0x000fe40008011604 */
[----:B------:R-:W-:Y:S02]  /*33e0*/  USHF.R.S32.HI UR40, URZ, 0x5, UR40 ;  /* 0x00000005ff287899 */ /* 0x000fe40008011428 */
[----:B------:R-:W-:Y:S02]  /*33f0*/  USHF.R.U32.HI UR4, URZ, 0x4, UR6 ;  /* 0x00000004ff047899 */ /* 0x000fe40008011606 */
[----:B------:R-:W-:Y:S02]  /*3400*/  UISETP.LT.AND UP0, UPT, UR40, 0x1, UPT ;  /* 0x000000012800788c */ /* 0x000fe4000bf01270 */
[----:B------:R-:W-:-:S02]  /*3410*/  ULOP3.LUT UR5, UR5, 0x3fff, URZ, 0xc0, !UPT ;  /* 0x00003fff05057892 */ /* 0x000fc4000f8ec0ff */
[----:B------:R-:W-:Y:S02]  /*3420*/  ULOP3.LUT UR4, UR4, 0x3fff, URZ, 0xc0, !UPT ;  /* 0x00003fff04047892 */ /* 0x000fe4000f8ec0ff */
[----:B------:R-:W-:Y:S02]  /*3430*/  USEL UR41, UR40, 0x1, !UP0 ;  /* 0x0000000128297887 */ /* 0x000fe4000c000000 */
[----:B------:R-:W-:Y:S02]  /*3440*/  ULOP3.LUT UR28, UR5, 0x10000, URZ, 0xfc, !UPT ;  /* 0x00010000051c7892 */ /* 0x000fe4000f8efcff */
[----:B------:R-:W-:Y:S02]  /*3450*/  ULOP3.LUT UR29, UR4, 0x10000, URZ, 0xfc, !UPT ;  /* 0x00010000041d7892 */ /* 0x000fe4000f8efcff */
[----:B------:R-:W-:Y:S01]  /*3460*/  UIADD3 UR41, UPT, UPT, -UR41, URZ, URZ ;  /* 0x000000ff29297290 */ /* 0x000fe2000fffe1ff */
[----:B------:R-:W-:Y:S01]  /*3470*/  UMOV UR34, 0x0 ;  /* 0x0000000000227882 */ /* 0x000fe20000000000 */
[----:B------:R-:W-:Y:S01]  /*3480*/  UMOV UR35, 0x4400910 ;  /* 0x0440091000237882 */ /* 0x000fe20000000000 */
[----:B------:R-:W-:Y:S01]  /*3490*/  UMOV UR32, 0x0 ;  /* 0x0000000000207882 */ /* 0x000fe20000000000 */
[----:B------:R-:W-:Y:S01]  /*34a0*/  UMOV UR33, 0x4400910 ;  /* 0x0440091000217882 */ /* 0x000fe20000000000 */
[----:B--2---:R-:W-:-:S15]  /*34b0*/  R2UR UR42, R0 ;  /* 0x00000000002a72ca */ /* 0x004fde00000e0000 */
.L_x_66:
[----:B------:R-:W-:Y:S02]  /*34c0*/  LEA R0, R10, UR26, 0x3 ;  /* 0x0000001a0a007c11 */ /* 0x000fe4000f8e18ff */
[----:B------:R-:W-:Y:S02]  /*34d0*/  SHF.L.U32 R5, R9, 0x1f, RZ ;  /* 0x0000001f09057819 */ /* 0x000fe400000006ff */
[----:B------:R-:W-:Y:S01]  /*34e0*/  PLOP3.LUT P0, PT, PT, PT, UP4, 0x80, 0x8 ;  /* 0x000000000008781c */ /* 0x000fe20003f0f048 */
[----:B------:R-:W-:Y:S01]  /*34f0*/  VIADD R3, R0, 0xa0 ;  /* 0x000000a000037836 */ /* 0x000fe20000000000 */
[----:B-1----:R-:W1:Y:S02]  /*3500*/  SYNCS.PHASECHK.TRANS64.TRYWAIT P1, [R0+URZ+0x90], R5 ;  /* 0x00009005000075a7 */ /* 0x002e6400080211ff */
[----:B-1-3--:R-:W-:Y:S09]  /*3510*/  @!P1 BRA `(.L_x_60) ;  /* 0x0000007400d49947 */ /* 0x00aff20003800000 */
.L_x_189:
[----:B------:R-:W-:Y:S01]  /*3520*/  LEA R4, R10, UR26, 0x4 ;  /* 0x0000001a0a047c11 */ /* 0x000fe2000f8e20ff */
[----:B------:R-:W-:Y:S01]  /*3530*/  @UP4 ULEA UR4, UR24, UR26, 0x3 ;  /* 0x0000001a18044291 */ /* 0x000fe2000f8e18ff */
[----:B------:R-:W-:Y:S01]  /*3540*/  PLOP3.LUT P2, PT, PT, PT, PT, 0x80, 0x8 ;  /* 0x000000000008781c */ /* 0x000fe20003f4f070 */
[----:B------:R-:W-:Y:S01]  /*3550*/  ULEA UR31, UR30, UR26, 0x3 ;  /* 0x0000001a1e1f7291 */ /* 0x000fe2000f8e18ff */
[----:B------:R-:W-:Y:S02]  /*3560*/  PRMT R3, RZ, 0x654, R3 ;  /* 0x00000654ff037816 */ /* 0x000fe40000000003 */
[----:B-1----:R-:W1:Y:S01]  /*3570*/  LDS.128 R4, [R4+0x120] ;  /* 0x0001200004047984 */ /* 0x002e620000000c00 */
[----:B------:R-:W-:Y:S02]  /*3580*/  @P0 SHF.L.U32 R2, R8, 0x1f, RZ ;  /* 0x0000001f08020819 */ /* 0x000fe400000006ff */
[----:B------:R-:W-:Y:S01]  /*3590*/  SHF.L.U32 R0, R11, 0x1f, RZ ;  /* 0x0000001f0b007819 */ /* 0x000fe200000006ff */
[----:B------:R-:W-:Y:S01]  /*35a0*/  @!PT LDS RZ, [RZ] ;  /* 0x00000000fffff984 */ /* 0x000fe20000000800 */
[----:B------:R-:W-:Y:S01]  /*35b0*/  @!PT LDS RZ, [RZ] ;  /* 0x00000000fffff984 */ /* 0x000fe20000000800 */
[----:B------:R-:W-:Y:S01]  /*35c0*/  @!PT LDS RZ, [RZ] ;  /* 0x00000000fffff984 */ /* 0x000fe20000000800 */
[----:B------:R-:W-:Y:S01]  /*35d0*/  @!PT LDS RZ, [RZ] ;  /* 0x00000000fffff984 */ /* 0x000fe20000000800 */
[----:B------:R2:W-:Y:S06]  /*35e0*/  MEMBAR.ALL.CTA ;  /* 0x0000000000007992 */ /* 0x0005ec0000008000 */
[----:B--2---:R-:W2:Y:S02]  /*35f0*/  FENCE.VIEW.ASYNC.S ;  /* 0x00000000000073c6 */ /* 0x004ea40000000000 */
[----:B--2---:R2:W-:Y:S01]  /*3600*/  SYNCS.ARRIVE.TRANS64.RED.A1T0 RZ, [R3+URZ], RZ ;  /* 0x000000ff03ff79a7 */ /* 0x0045e200081004ff */
[----:B------:R2:W3:Y:S01]  /*3610*/  @P0 SYNCS.PHASECHK.TRANS64.TRYWAIT P2, [UR4], R2 ;  /* 0x00000002ff0005a7 */ /* 0x0004e20008041104 */
[----:B------:R-:W-:Y:S01]  /*3620*/  ULEA.HI UR4, UR30, UR30, URZ, 0x1 ;  /* 0x0000001e1e047291 */ /* 0x000fe2000f8f08ff */
[----:B-1----:R-:W-:-:S03]  /*3630*/  LOP3.LUT P1, RZ, R6, 0x1, RZ, 0xc0, !PT ;  /* 0x0000000106ff7812 */ /* 0x002fc6000782c0ff */
[----:B------:R-:W-:Y:S02]  /*3640*/  USHF.L.U32 UR11, UR4, 0x7, URZ ;  /* 0x00000007040b7899 */ /* 0x000fe400080006ff */
[----:B------:R-:W-:Y:S02]  /*3650*/  ULOP3.LUT UR4, UR4, 0xffe, URZ, 0xc0, !UPT ;  /* 0x00000ffe04047892 */ /* 0x000fe4000f8ec0ff */
[----:B------:R-:W-:Y:S02]  /*3660*/  ULOP3.LUT UR11, UR11, 0xffffff00, URZ, 0xc0, !UPT ;  /* 0xffffff000b0b7892 */ /* 0x000fe4000f8ec0ff */
[----:B------:R-:W-:Y:S02]  /*3670*/  UIADD3 UR4, UPT, UPT, -UR4, UR30, URZ ;  /* 0x0000001e04047290 */ /* 0x000fe4000fffe1ff */
[----:B------:R-:W-:Y:S01]  /*3680*/  UIADD3 UR11, UPT, UPT, UR42, UR11, URZ ;  /* 0x0000000b2a0b7290 */ /* 0x000fe2000fffe0ff */
[----:B------:R-:W1:Y:S03]  /*3690*/  SYNCS.PHASECHK.TRANS64.TRYWAIT P0, [UR31+0xd0], R0 ;  /* 0x0000d000ff0075a7 */ /* 0x000e66000800111f */
[----:B------:R-:W-:Y:S01]  /*36a0*/  ULEA UR11, UR4, UR11, 0x14 ;  /* 0x0000000b040b7291 */ /* 0x000fe2000f8ea0ff */
[----:B-123--:R-:W-:Y:S11]  /*36b0*/  @!P0 BRA `(.L_x_61) ;  /* 0x0000007400808947 */ /* 0x00eff60003800000 */
.L_x_191:
[----:B------:R-:W-:Y:S01]  /*36c0*/  IADD3 R10, PT, PT, R10, 0x1, RZ ;  /* 0x000000010a0a7810 */ /* 0x000fe20007ffe0ff */
[----:B------:R-:W-:Y:S06]  /*36d0*/  BRA.U !UP4, `(.L_x_62) ;  /* 0x000000010cc07547 */ /* 0x000fec000b800000 */
[----:B------:R-:W-:Y:S01]  /*36e0*/  UPLOP3.LUT UP2, UPT, UPT, UPT, UPT, 0x40, 0x4 ;  /* 0x000000000004789c */ /* 0x000fe20003f4e870 */
[----:B------:R-:W-:Y:S01]  /*36f0*/  UMOV UR23, UR41 ;  /* 0x0000002900177c82 */ /* 0x000fe20008000000 */
[----:B------:R-:W-:Y:S01]  /*3700*/  UMOV UR22, UR40 ;  /* 0x0000002800167c82 */ /* 0x000fe20008000000 */
[----:B------:R-:W-:-:S08]  /*3710*/  UMOV UR10, UR24 ;  /* 0x00000018000a7c82 */ /* 0x000fd00008000000 */
.L_x_65:
[----:B------:R-:W-:Y:S02]  /*3720*/  UIADD3 UR23, UPT, UPT, UR23, 0x1, URZ ;  /* 0x0000000117177890 */ /* 0x000fe4000fffe0ff */
[----:B--2---:R-:W-:Y:S02]  /*3730*/  ULEA UR5, UR10, UR26, 0x3 ;  /* 0x0000001a0a057291 */ /* 0x004fe4000f8e18ff */
[----:B------:R-:W-:Y:S01]  /*3740*/  UISETP.NE.AND UP3, UPT, UR23, URZ, UPT ;  /* 0x000000ff1700728c */ /* 0x000fe2000bf65270 */
[----:B---3--:R-:W-:Y:S10]  /*3750*/  @P2 BRA `(.L_x_63) ;  /* 0x00000000000c2947 */ /* 0x008ff40003800000 */
[----:B-1----:R-:W-:Y:S04]  /*3760*/  SHF.L.U32 R3, R8, 0x1f, RZ ;  /* 0x0000001f08037819 */ /* 0x002fe800000006ff */
[----:B------:R-:W1:Y:S02]  /*3770*/  SYNCS.PHASECHK.TRANS64.TRYWAIT P0, [UR5], R3 ;  /* 0x00000003ff0075a7 */ /* 0x000e640008001105 */
[----:B-1----:R-:W-:Y:S05]  /*3780*/  @!P0 BRA `(.L_x_64) ;  /* 0x0000007400648947 */ /* 0x002fea0003800000 */
.L_x_63:
[----:B------:R-:W-:Y:S01]  /*3790*/  UISETP.NE.AND UP0, UPT, UR22, 0x1, UPT ;  /* 0x000000011600788c */ /* 0x000fe2000bf05270 */
[----:B------:R-:W-:Y:S01]  /*37a0*/  PLOP3.LUT P2, PT, PT, PT, PT, 0x80, 0x8 ;  /* 0x000000000008781c */ /* 0x000fe20003f4f070 */
[----:B------:R-:W-:Y:S02]  /*37b0*/  UIADD3 UR4, UPT, UPT, UR10, 0x1, URZ ;  /* 0x000000010a047890 */ /* 0x000fe4000fffe0ff */
[----:B------:R-:W-:Y:S02]  /*37c0*/  UIADD3 UR25, UPT, UPT, UR5, 0x20, URZ ;  /* 0x0000002005197890 */ /* 0x000fe4000fffe0ff */
[----:B------:R-:W-:Y:S01]  /*37d0*/  UISETP.NE.AND UP1, UPT, UR4, 0x4, UPT ;  /* 0x000000040400788c */ /* 0x000fe2000bf25270 */
[----:B------:R-:W-:Y:S01]  /*37e0*/  PLOP3.LUT P0, PT, PT, PT, UP0, 0x80, 0x8 ;  /* 0x000000000008781c */ /* 0x000fe20003f0f008 */
[----:B------:R-:W-:Y:S02]  /*37f0*/  UIADD3 UR22, UPT, UPT, UR22, -0x1, URZ ;  /* 0xffffffff16167890 */ /* 0x000fe4000fffe0ff */
[----:B------:R-:W-:Y:S02]  /*3800*/  USEL UR6, URZ, 0x1, UP1 ;  /* 0x00000001ff067887 */ /* 0x000fe40008800000 */
[----:B------:R-:W-:Y:S01]  /*3810*/  USEL UR24, UR4, URZ, UP1 ;  /* 0x000000ff04187287 */ /* 0x000fe20008800000 */
[----:B------:R-:W-:Y:S01]  /*3820*/  UMOV UR7, 0x40004040 ;  /* 0x4000404000077882 */ /* 0x000fe20000000000 */
[----:B------:R-:W-:Y:S02]  /*3830*/  UMOV UR5, 0x40004040 ;  /* 0x4000404000057882 */ /* 0x000fe40000000000 */
[----:B------:R-:W-:Y:S01]  /*3840*/  @UP0 ULEA UR4, UR24, UR26, 0x3 ;  /* 0x0000001a18040291 */ /* 0x000fe2000f8e18ff */
[----:B------:R-:W-:Y:S01]  /*3850*/  LOP3.LUT R8, R8, UR6, RZ, 0x3c, !PT ;  /* 0x0000000608087c12 */ /* 0x000fe2000f8e3cff */
[----:B------:R-:W-:Y:S01]  /*3860*/  ULEA UR6, UR10, UR29, 0xb ;  /* 0x0000001d0a067291 */ /* 0x000fe2000f8e58ff */
[----:B------:R-:W-:Y:S02]  /*3870*/  UMOV UR21, 0x40004040 ;  /* 0x4000404000157882 */ /* 0x000fe40000000000 */
[----:B-1----:R-:W-:Y:S01]  /*3880*/  @P0 SHF.L.U32 R0, R8, 0x1f, RZ ;  /* 0x0000001f08000819 */ /* 0x002fe200000006ff */
[----:B------:R-:W-:Y:S02]  /*3890*/  UIADD3 UR20, UPT, UPT, UR6, 0x2, URZ ;  /* 0x0000000206147890 */ /* 0x000fe4000fffe0ff */
[----:B------:R-:W-:Y:S01]  /*38a0*/  UIADD3 UR16, UPT, UPT, UR6, 0x4, URZ ;  /* 0x0000000406107890 */ /* 0x000fe2000fffe0ff */
[----:B------:R2:W3:Y:S01]  /*38b0*/  @P0 SYNCS.PHASECHK.TRANS64.TRYWAIT P2, [UR4], R0 ;  /* 0x00000000ff0005a7 */ /* 0x0004e20008041104 */
[----:B------:R-:W-:Y:S02]  /*38c0*/  ULEA UR4, UR10, UR28, 0x9 ;  /* 0x0000001c0a047291 */ /* 0x000fe4000f8e48ff */
[----:B------:R-:W-:Y:S02]  /*38d0*/  UIADD3 UR12, UPT, UPT, UR6, 0x6, URZ ;  /* 0x00000006060c7890 */ /* 0x000fe4000fffe0ff */
[----:B------:R-:W-:Y:S02]  /*38e0*/  UIADD3 UR18, UPT, UPT, UR4, 0x2, URZ ;  /* 0x0000000204127890 */ /* 0x000fe4000fffe0ff */
[----:B------:R-:W-:Y:S02]  /*38f0*/  UIADD3 UR14, UPT, UPT, UR4, 0x4, URZ ;  /* 0x00000004040e7890 */ /* 0x000fe4000fffe0ff */
[----:B------:R-:W-:Y:S01]  /*3900*/  UIADD3 UR8, UPT, UPT, UR4, 0x6, URZ ;  /* 0x0000000604087890 */ /* 0x000fe2000fffe0ff */
[----:B------:R2:W-:Y:S01]  /*3910*/  UTCHMMA gdesc[UR4], gdesc[UR6], tmem[UR11], tmem[UR38], idesc[UR39], UP2 ;  /* 0x00ff2606040075ea */ /* 0x0005e2000900000b */
[----:B------:R-:W-:Y:S01]  /*3920*/  UPLOP3.LUT UP2, UPT, UPT, UPT, UPT, 0x80, 0x8 ;  /* 0x000000000008789c */ /* 0x000fe20003f4f070 */
[----:B------:R-:W-:Y:S01]  /*3930*/  UMOV UR19, 0x40004040 ;  /* 0x4000404000137882 */ /* 0x000fe20000000000 */
[----:B------:R-:W-:Y:S01]  /*3940*/  UMOV UR17, 0x40004040 ;  /* 0x4000404000117882 */ /* 0x000fe20000000000 */
[----:B------:R2:W-:Y:S01]  /*3950*/  UTCHMMA gdesc[UR18], gdesc[UR20], tmem[UR11], tmem[UR36], idesc[UR37], UPT ;  /* 0x00ff2414120075ea */ /* 0x0005e2000b80000b */
[----:B------:R-:W-:Y:S01]  /*3960*/  UMOV UR15, 0x40004040 ;  /* 0x40004040000f7882 */ /* 0x000fe20000000000 */
[----:B------:R-:W-:Y:S01]  /*3970*/  UMOV UR13, 0x40004040 ;  /* 0x40004040000d7882 */ /* 0x000fe20000000000 */
[----:B------:R-:W-:Y:S01]  /*3980*/  UMOV UR9, 0x40004040 ;  /* 0x4000404000097882 */ /* 0x000fe20000000000 */
[----:B------:R2:W-:Y:S01]  /*3990*/  UTCHMMA gdesc[UR14], gdesc[UR16], tmem[UR11], tmem[UR34], idesc[UR35], UPT ;  /* 0x00ff22100e0075ea */ /* 0x0005e2000b80000b */
[----:B------:R2:W-:Y:S01]  /*39a0*/  UTCHMMA gdesc[UR8], gdesc[UR12], tmem[UR11], tmem[UR32], idesc[UR33], UPT ;  /* 0x00ff200c080075ea */ /* 0x0005e2000b80000b */
[----:B------:R2:W-:Y:S01]  /*39b0*/  UTCBAR.MULTICAST [UR25], URZ, UR27 ;  /* 0x000000ff190073e9 */ /* 0x0005e2000800081b */
[----:B------:R-:W-:Y:S01]  /*39c0*/  UMOV UR10, UR24 ;  /* 0x00000018000a7c82 */ /* 0x000fe20008000000 */
[----:B------:R-:W-:Y:S05]  /*39d0*/  BRA.U UP3, `(.L_x_65) ;  /* 0xfffffffd03507547 */ /* 0x000fea000b83ffff */
.L_x_62:
[----:B--2---:R-:W-:Y:S01]  /*39e0*/  UIADD3 UR4, UPT, UPT, UR30, 0x1, URZ ;  /* 0x000000011e047890 */ /* 0x004fe2000fffe0ff */
[C---:B------:R-:W-:Y:S01]  /*39f0*/  ISETP.NE.AND P0, PT, R10.reuse, 0x2, PT ;  /* 0x000000020a00780c */ /* 0x040fe20003f05270 */
[----:B------:R-:W-:Y:S02]  /*3a00*/  UIADD3 UR5, UPT, UPT, UR31, 0xb0, URZ ;  /* 0x000000b01f057890 */ /* 0x000fe4000fffe0ff */
[----:B------:R-:W-:Y:S01]  /*3a10*/  UISETP.NE.AND UP0, UPT, UR4, 0x4, UPT ;  /* 0x000000040400788c */ /* 0x000fe2000bf05270 */
[----:B-1----:R-:W-:Y:S02]  /*3a20*/  SEL R0, RZ, 0x1, P0 ;  /* 0x00000001ff007807 */ /* 0x002fe40000000000 */
[----:B------:R-:W-:Y:S01]  /*3a30*/  SEL R10, R10, RZ, P0 ;  /* 0x000000ff0a0a7207 */ /* 0x000fe20000000000 */
[----:B------:R-:W-:Y:S01]  /*3a40*/  USEL UR6, URZ, 0x1, UP0 ;  /* 0x00000001ff067887 */ /* 0x000fe20008000000 */
[----:B------:R-:W-:Y:S01]  /*3a50*/  LOP3.LUT R9, R9, R0, RZ, 0x3c, !PT ;  /* 0x0000000009097212 */ /* 0x000fe200078e3cff */
[----:B------:R-:W-:Y:S01]  /*3a60*/  USEL UR30, UR4, URZ, UP0 ;  /* 0x000000ff041e7287 */ /* 0x000fe20008000000 */
[----:B------:R1:W-:Y:S03]  /*3a70*/  UTCBAR [UR5], URZ ;  /* 0x000000ff050073e9 */ /* 0x0003e600080000ff */
[----:B------:R-:W-:Y:S01]  /*3a80*/  LOP3.LUT R11, R11, UR6, RZ, 0x3c, !PT ;  /* 0x000000060b0b7c12 */ /* 0x000fe2000f8e3cff */
[----:B------:R-:W-:Y:S07]  /*3a90*/  @P1 BRA `(.L_x_66) ;  /* 0xfffffff800881947 */ /* 0x000fee000383ffff */
[----:B------:R-:W2:Y:S01]  /*3aa0*/  S2UR UR8, SR_CgaCtaId ;  /* 0x00000000000879c3 */ /* 0x000ea20000008800 */
[----:B------:R-:W-:Y:S01]  /*3ab0*/  ELECT P0, URZ, PT ;  /* 0x0000000000ff782f */ /* 0x000fe20003800000 */
[----:B------:R-:W-:Y:S01]  /*3ac0*/  IMAD.MOV.U32 R0, RZ, RZ, 0x1 ;  /* 0x00000001ff007424 */ /* 0x000fe200078e00ff */
[----:B------:R-:W-:Y:S01]  /*3ad0*/  UIADD3 UR26, UPT, UPT, UR26, 0xd0, URZ ;  /* 0x000000d01a1a7890 */ /* 0x000fe2000fffe0ff */
[----:B------:R-:W-:Y:S01]  /*3ae0*/  SHF.L.U32 R3, R11, 0x1f, RZ ;  /* 0x0000001f0b037819 */ /* 0x000fe200000006ff */
[----:B------:R-:W-:-:S03]  /*3af0*/  UMOV UR4, 0x40 ;  /* 0x0000004000047882 */ /* 0x000fc60000000000 */
[----:B------:R-:W-:Y:S01]  /*3b00*/  UVIRTCOUNT.DEALLOC.SMPOOL 0x80 ;  /* 0x000000800000784c */ /* 0x000fe20000000000 */
[----:B--2---:R-:W-:Y:S02]  /*3b10*/  ULEA UR8, UR8, UR4, 0x18 ;  /* 0x0000000408087291 */ /* 0x004fe4000f8ec0ff */
[----:B------:R-:W-:-:S07]  /*3b20*/  ULEA UR4, UR30, UR26, 0x3 ;  /* 0x0000001a1e047291 */ /* 0x000fce000f8e18ff */
[----:B------:R2:W-:Y:S02]  /*3b30*/  @P0 STS.U8 [UR8+0x1c], R0 ;  /* 0x00001c00ff000988 */ /* 0x0005e40008000008 */
[----:B------:R-:W4:Y:S02]  /*3b40*/  SYNCS.PHASECHK.TRANS64.TRYWAIT P0, [UR4], R3 ;  /* 0x00000003ff0075a7 */ /* 0x000f240008001104 */
[----:B--2-4-:R-:W-:Y:S05]  /*3b50*/  @!P0 BRA `(.L_x_67) ;  /* 0x0000007000888947 */ /* 0x014fea0003800000 */
.L_x_194:
[----:B------:R-:W-:-:S04]  /*3b60*/  UIADD3 UR4, UPT, UPT, UR30, 0x1, URZ ;  /* 0x000000011e047890 */ /* 0x000fc8000fffe0ff */
[----:B------:R-:W-:-:S04]  /*3b70*/  UISETP.NE.AND UP0, UPT, UR4, 0x4, UPT ;  /* 0x000000040400788c */ /* 0x000fc8000bf05270 */
[----:B------:R-:W-:Y:S02]  /*3b80*/  USEL UR6, URZ, 0x1, UP0 ;  /* 0x00000001ff067887 */ /* 0x000fe40008000000 */
[----:B------:R-:W-:-:S04]  /*3b90*/  USEL UR4, UR4, URZ, UP0 ;  /* 0x000000ff04047287 */ /* 0x000fc80008000000 */
[----:B-1----:R-:W-:Y:S01]  /*3ba0*/  ULEA UR5, UR4, UR26, 0x3 ;  /* 0x0000001a04057291 */ /* 0x002fe2000f8e18ff */
[----:B------:R-:W-:-:S04]  /*3bb0*/  LOP3.LUT R2, R11, UR6, RZ, 0x3c, !PT ;  /* 0x000000060b027c12 */ /* 0x000fc8000f8e3cff */
[----:B--2---:R-:W-:-:S04]  /*3bc0*/  SHF.L.U32 R3, R2, 0x1f, RZ ;  /* 0x0000001f02037819 */ /* 0x004fc800000006ff */
[----:B------:R-:W1:Y:S02]  /*3bd0*/  SYNCS.PHASECHK.TRANS64.TRYWAIT P0, [UR5], R3 ;  /* 0x00000003ff0075a7 */ /* 0x000e640008001105 */
[----:B-1----:R-:W-:Y:S05]  /*3be0*/  @!P0 BRA `(.L_x_68) ;  /* 0x00000070007c8947 */ /* 0x002fea0003800000 */
.L_x_196:
        /* <DEDUP_REMOVED lines=9> */
.L_x_198:
[----:B------:R-:W-:-:S04]  /*3c80*/  UIADD3 UR4, UPT, UPT, UR4, 0x1, URZ ;  /* 0x0000000104047890 */ /* 0x000fc8000fffe0ff */
[----:B------:R-:W-:-:S04]  /*3c90*/  UISETP.NE.AND UP0, UPT, UR4, 0x4, UPT ;  /* 0x000000040400788c */ /* 0x000fc8000bf05270 */
[----:B------:R-:W-:Y:S02]  /*3ca0*/  USEL UR5, URZ, 0x1, UP0 ;  /* 0x00000001ff057887 */ /* 0x000fe40008000000 */
[----:B------:R-:W-:-:S04]  /*3cb0*/  USEL UR4, UR4, URZ, UP0 ;  /* 0x000000ff04047287 */ /* 0x000fc80008000000 */
[----:B------:R-:W-:Y:S01]  /*3cc0*/  ULEA UR4, UR4, UR26, 0x3 ;  /* 0x0000001a04047291 */ /* 0x000fe2000f8e18ff */
[----:B-1----:R-:W-:-:S04]  /*3cd0*/  LOP3.LUT R3, R2, UR5, RZ, 0x3c, !PT ;  /* 0x0000000502037c12 */ /* 0x002fc8000f8e3cff */
[----:B------:R-:W-:-:S04]  /*3ce0*/  SHF.L.U32 R3, R3, 0x1f, RZ ;  /* 0x0000001f03037819 */ /* 0x000fc800000006ff */
[----:B------:R-:W1:Y:S02]  /*3cf0*/  SYNCS.PHASECHK.TRANS64.TRYWAIT P0, [UR4], R3 ;  /* 0x00000003ff0075a7 */ /* 0x000e640008001104 */
[----:B-1----:R-:W-:Y:S05]  /*3d00*/  @!P0 BRA `(.L_x_70) ;  /* 0x0000007000648947 */ /* 0x002fea0003800000 */
.L_x_200:
[----:B------:R-:W-:Y:S01]  /*3d10*/  NOP ;  /* 0x0000000000007918 */ /* 0x000fe20000000000 */
[----:B-1----:R-:W1:Y:S01]  /*3d20*/  LDS R0, [UR8+0x14] ;  /* 0x00001408ff007984 */ /* 0x002e620008000800 */
[----:B------:R-:W-:Y:S01]  /*3d30*/  ULOP3.LUT UR4, UR42, 0xffff, URZ, 0xc0, !UPT ;  /* 0x0000ffff2a047892 */ /* 0x000fe2000f8ec0ff */
[----:B------:R-:W-:Y:S01]  /*3d40*/  UMOV UR5, 0xffff ;  /* 0x0000ffff00057882 */ /* 0x000fe20000000000 */
[----:B------:R-:W-:Y:S02]  /*3d50*/  UMOV UR6, 0x1 ;  /* 0x0000000100067882 */ /* 0x000fe40000000000 */
[----:B------:R-:W-:-:S04]  /*3d60*/  USHF.R.U32.HI UR4, URZ, 0x5, UR4 ;  /* 0x00000005ff047899 */ /* 0x000fc80008011604 */
[----:B------:R-:W-:Y:S02]  /*3d70*/  USHF.L.U32 UR5, UR5, UR4, URZ ;  /* 0x0000000405057299 */ /* 0x000fe400080006ff */
[----:B------:R-:W-:-:S04]  /*3d80*/  USHF.L.U32 UR4, UR6, UR4, URZ ;  /* 0x0000000406047299 */ /* 0x000fc800080006ff */
[----:B-1----:R-:W-:-:S04]  /*3d90*/  LOP3.LUT R0, R0, UR5, RZ, 0xc0, !PT ;  /* 0x0000000500007c12 */ /* 0x002fc8000f8ec0ff */
[----:B------:R-:W-:-:S13]  /*3da0*/  ISETP.NE.AND P0, PT, R0, UR5, PT ;  /* 0x0000000500007c0c */ /* 0x000fda000bf05270 */
[----:B------:R-:W-:Y:S05]  /*3db0*/  @P0 BRA `(.L_x_71) ;  /* 0x0000000000580947 */ /* 0x000fea0003800000 */
[----:B------:R-:W1:Y:S02]  /*3dc0*/  LDS R0, [UR8+0x18] ;  /* 0x00001808ff007984 */ /* 0x000e640008000800 */
[----:B-1----:R-:W-:-:S04]  /*3dd0*/  LOP3.LUT R0, R0, UR4, RZ, 0xc0, !PT ;  /* 0x0000000400007c12 */ /* 0x002fc8000f8ec0ff */
[----:B------:R-:W-:-:S13]  /*3de0*/  ISETP.NE.AND P0, PT, R0, UR4, PT ;  /* 0x0000000400007c0c */ /* 0x000fda000bf05270 */
[----:B------:R-:W-:Y:S05]  /*3df0*/  @P0 BRA `(.L_x_72) ;  /* 0x00000000003c0947 */ /* 0x000fea0003800000 */
[----:B------:R-:W1:Y:S01]  /*3e00*/  S2R R2, SR_LANEID ;  /* 0x0000000000027919 */ /* 0x000e620000000000 */
[----:B------:R-:W-:Y:S01]  /*3e10*/  ULOP3.LUT UR5, URZ, UR5, URZ, 0x33, !UPT ;  /* 0x00000005ff057292 */ /* 0x000fe2000f8e33ff */
[----:B------:R-:W-:Y:S01]  /*3e20*/  LOP3.LUT R4, RZ, UR4, RZ, 0x33, !PT ;  /* 0x00000004ff047c12 */ /* 0x000fe2000f8e33ff */
[----:B------:R-:W-:Y:S02]  /*3e30*/  VOTEU.ANY UR4, UPT, PT ;  /* 0x0000000000047886 */ /* 0x000fe400038e0100 */
[----:B------:R-:W-:Y:S01]  /*3e40*/  UFLO.U32 UR4, UR4 ;  /* 0x00000004000472bd */ /* 0x000fe200080e0000 */
[----:B------:R-:W2:Y:S01]  /*3e50*/  REDUX UR6, R4 ;  /* 0x00000000040673c4 */ /* 0x000ea20000000000 */
[----:B------:R-:W-:-:S06]  /*3e60*/  IMAD.U32 R0, RZ, RZ, UR5 ;  /* 0x00000005ff007e24 */ /* 0x000fcc000f8e00ff */
[----:B------:R4:W-:Y:S01]  /*3e70*/  UTCATOMSWS.AND URZ, UR5 ;  /* 0x0000000500ff79e3 */ /* 0x0009e20008000000 */
[----:B------:R-:W3:Y:S01]  /*3e80*/  REDUX UR7, R0 ;  /* 0x00000000000773c4 */ /* 0x000ee20000000000 */
[----:B-1----:R-:W-:Y:S01]  /*3e90*/  ISETP.EQ.U32.AND P0, PT, R2, UR4, PT ;  /* 0x0000000402007c0c */ /* 0x002fe2000bf02070 */
[----:B--2---:R-:W-:Y:S01]  /*3ea0*/  IMAD.U32 R2, RZ, RZ, UR6 ;  /* 0x00000006ff027e24 */ /* 0x004fe2000f8e00ff */
[----:B---3--:R-:W-:-:S11]  /*3eb0*/  MOV R3, UR7 ;  /* 0x0000000700037c02 */ /* 0x008fd60008000f00 */
[----:B------:R4:W-:Y:S04]  /*3ec0*/  @P0 ATOMS.AND RZ, [UR8+0x14], R3 ;  /* 0x00001403ffff098c */ /* 0x0009e8000a800008 */
[----:B------:R4:W-:Y:S01]  /*3ed0*/  @P0 ATOMS.AND RZ, [UR8+0x18], R2 ;  /* 0x00001802ffff098c */ /* 0x0009e2000a800008 */
[----:B------:R-:W-:Y:S05]  /*3ee0*/  BRA `(.L_x_73) ;  /* 0x0000000000147947 */ /* 0x000fea0003800000 */
.L_x_72:
[----:B------:R-:W-:Y:S02]  /*3ef0*/  MOV R2, 0x3f10 ;  /* 0x00003f1000027802 */ /* 0x000fe40000000f00 */
[----:B---3-5:R-:W-:Y:S05]  /*3f00*/  CALL.REL.NOINC `($__internal_0_$__cuda_sm10x_tcgen05_guardrail_trap_col_being_dealloced_not_returned_by_alloc) ;  /* 0x0000007400fc7944 */ /* 0x028fea0003c00000 */
[----:B------:R-:W-:Y:S05]  /*3f10*/  BRA `(.L_x_73) ;  /* 0x0000000000087947 */ /* 0x000fea0003800000 */
.L_x_71:
[----:B------:R-:W-:Y:S02]  /*3f20*/  MOV R2, 0x3f40 ;  /* 0x00003f4000027802 */ /* 0x000fe40000000f00 */
[----:B---3-5:R-:W-:Y:S05]  /*3f30*/  CALL.REL.NOINC `($__internal_2_$__cuda_sm10x_tcgen05_guardrail_trap_unallocated_columns_being_dealloced) ;  /* 0x0000007800087944 */ /* 0x028fea0003c00000 */
.L_x_73:
[----:B------:R-:W-:Y:S01]  /*3f40*/  NOP ;  /* 0x0000000000007918 */ /* 0x000fe20000000000 */
[----:B----4-:R-:W-:Y:S05]  /*3f50*/  EXIT ;  /* 0x000000000000794d */ /* 0x010fea0003800000 */
.L_x_55:
[----:B------:R-:W-:-:S09]  /*3f60*/  UISETP.NE.OR UP0, UPT, UR18, 0x3, !UP3 ;  /* 0x000000031200788c */ /* 0x000fd2000df05670 */
[----:B------:R-:W-:Y:S05]  /*3f70*/  BRA.U UP0, `(.L_x_74) ;  /* 0x0000001900047547 */ /* 0x000fea000b800000 */
[----:B------:R-:W2:Y:S01]  /*3f80*/  LDCU.64 UR4, c[0x0][0x888] ;  /* 0x00011100ff0477ac */ /* 0x000ea20008000a00 */
[----:B------:R-:W3:Y:S01]  /*3f90*/  S2UR UR10, SR_CgaCtaId ;  /* 0x00000000000a79c3 */ /* 0x000ee20000008800 */
[----:B------:R-:W-:Y:S01]  /*3fa0*/  HFMA2 R10, -RZ, RZ, 0, 0 ;  /* 0x00000000ff0a7431 */ /* 0x000fe200000001ff */
[----:B------:R-:W-:Y:S01]  /*3fb0*/  MOV R9, RZ ;  /* 0x000000ff00097202 */ /* 0x000fe20000000f00 */
[----:B------:R-:W4:Y:S01]  /*3fc0*/  LDCU UR50, c[0x0][0x370] ;  /* 0x00006e00ff3277ac */ /* 0x000f220008000800 */
[----:B------:R-:W-:Y:S01]  /*3fd0*/  HFMA2 R3, -RZ, RZ, 0, 0.0078125 ;  /* 0x00002000ff037431 */ /* 0x000fe200000001ff */
[----:B------:R-:W4:Y:S03]  /*3fe0*/  LDCU.128 UR52, c[0x0][0xb10] ;  /* 0x00016200ff3477ac */ /* 0x000f260008000c00 */
[----:B------:R-:W1:Y:S01]  /*3ff0*/  LDC.64 R12, c[0x0][0x348] ;  /* 0x0000d200ff0c7b82 */ /* 0x000e620000000a00 */
[----:B------:R-:W3:Y:S01]  /*4000*/  LDCU UR47, c[0x0][0x374] ;  /* 0x00006e80ff2f77ac */ /* 0x000ee20008000800 */
[----:B------:R-:W3:Y:S01]  /*4010*/  LDCU.64 UR48, c[0x0][0x890] ;  /* 0x00011200ff3077ac */ /* 0x000ee20008000a00 */
[----:B--2---:R-:W-:Y:S01]  /*4020*/  UISETP.NE.U32.AND UP0, UPT, UR4, URZ, UPT ;  /* 0x000000ff0400728c */ /* 0x004fe2000bf05070 */
[----:B------:R-:W2:Y:S01]  /*4030*/  LDCU UR15, c[0x0][0xb0c] ;  /* 0x00016180ff0f77ac */ /* 0x000ea20008000800 */
[----:B------:R-:W2:Y:S01]  /*4040*/  LDCU UR58, c[0x0][0xb20] ;  /* 0x00016400ff3a77ac */ /* 0x000ea20008000800 */
[----:B------:R-:W2:Y:S01]  /*4050*/  LDCU UR4, c[0x0][0xb30] ;  /* 0x00016600ff0477ac */ /* 0x000ea20008000800 */
[----:B------:R-:W-:Y:S01]  /*4060*/  UMOV UR21, 0x400 ;  /* 0x0000040000157882 */ /* 0x000fe20000000000 */
[----:B----4-:R-:W-:-:S02]  /*4070*/  UIMAD.WIDE.U32 UR6, UR50, UR52, URZ ;  /* 0x00000034320672a5 */ /* 0x010fc4000f8e00ff */
[----:B---3--:R-:W-:Y:S02]  /*4080*/  UIMAD.WIDE.U32 UR8, UR47, UR55, URZ ;  /* 0x000000372f0872a5 */ /* 0x008fe4000f8e00ff */
[----:B------:R-:W-:Y:S02]  /*4090*/  ULEA UR21, UR10, UR21, 0x18 ;  /* 0x000000150a157291 */ /* 0x000fe4000f8ec0ff */
[----:B------:R-:W-:Y:S02]  /*40a0*/  UISETP.NE.AND.EX UP6, UPT, UR5, URZ, UPT, UP0 ;  /* 0x000000ff0500728c */ /* 0x000fe4000bfc5300 */
[----:B------:R-:W-:Y:S02]  /*40b0*/  UISETP.NE.AND UP0, UPT, UR45, 0x1, UPT ;  /* 0x000000012d00788c */ /* 0x000fe4000bf05270 */
[----:B------:R-:W-:Y:S02]  /*40c0*/  UISETP.NE.U32.AND UP0, UPT, UR48, URZ, UPT ;  /* 0x000000ff3000728c */ /* 0x000fe4000bf05070 */
[----:B------:R-:W-:-:S02]  /*40d0*/  UIADD3 UR41, UPT, UPT, UR21, 0x40, URZ ;  /* 0x0000004015297890 */ /* 0x000fc4000fffe0ff */
[----:B------:R-:W-:Y:S02]  /*40e0*/  UIADD3 UR33, UPT, UPT, UR21, 0x48, URZ ;  /* 0x0000004815217890 */ /* 0x000fe4000fffe0ff */
[----:B------:R-:W-:Y:S02]  /*40f0*/  UIADD3 UR25, UPT, UPT, UR21, 0x50, URZ ;  /* 0x0000005015197890 */ /* 0x000fe4000fffe0ff */
[----:B------:R-:W-:Y:S02]  /*4100*/  UIADD3 UR17, UPT, UPT, UR21, 0x58, URZ ;  /* 0x0000005815117890 */ /* 0x000fe4000fffe0ff */
[----:B------:R-:W-:Y:S01]  /*4110*/  USEL UR51, URZ, 0x1, UP5 ;  /* 0x00000001ff337887 */ /* 0x000fe2000a800000 */
[----:B------:R-:W-:Y:S01]  /*4120*/  UMOV UR6, UR7 ;  /* 0x0000000700067c82 */ /* 0x000fe20008000000 */
[----:B------:R-:W-:Y:S01]  /*4130*/  UMOV UR56, UR9 ;  /* 0x0000000900387c82 */ /* 0x000fe20008000000 */
[----:B------:R-:W-:Y:S02]  /*4140*/  UISETP.GE.AND UP2, UPT, UR45, 0x1, UPT ;  /* 0x000000012d00788c */ /* 0x000fe4000bf46270 */
[----:B------:R-:W-:-:S02]  /*4150*/  UISETP.NE.AND.EX UP5, UPT, UR49, URZ, UPT, UP0 ;  /* 0x000000ff3100728c */ /* 0x000fc4000bfa5300 */
[----:B------:R-:W-:Y:S01]  /*4160*/  UPLOP3.LUT UP3, UPT, UPT, UPT, UPT, 0x40, 0x4 ;  /* 0x000000000004789c */ /* 0x000fe20003f6e870 */
[----:B------:R-:W3:Y:S01]  /*4170*/  LDCU.64 UR22, c[0x0][0xb28] ;  /* 0x00016500ff1677ac */ /* 0x000ee20008000a00 */
[----:B--2---:R-:W-:Y:S02]  /*4180*/  UISETP.NE.AND UP2, UPT, UR15, 0x1, UPT ;  /* 0x000000010f00788c */ /* 0x004fe4000bf45270 */
[----:B------:R-:W-:Y:S02]  /*4190*/  UPRMT UR39, UR10, 0x654, UR41 ;  /* 0x000006540a277896 */ /* 0x000fe40008000029 */
[----:B------:R-:W-:Y:S02]  /*41a0*/  UPRMT UR38, UR10, 0x654, UR33 ;  /* 0x000006540a267896 */ /* 0x000fe40008000021 */
[----:B------:R-:W-:Y:S02]  /*41b0*/  UPRMT UR37, UR10, 0x654, UR25 ;  /* 0x000006540a257896 */ /* 0x000fe40008000019 */
[----:B------:R-:W-:-:S02]  /*41c0*/  UPRMT UR29, UR10, 0x654, UR17 ;  /* 0x000006540a1d7896 */ /* 0x000fc40008000011 */
[----:B------:R-:W-:Y:S02]  /*41d0*/  USHF.R.U32.HI UR57, URZ, UR53, UR6 ;  /* 0x00000035ff397299 */ /* 0x000fe40008011606 */
[----:B------:R-:W-:Y:S02]  /*41e0*/  USHF.R.U32.HI UR56, URZ, UR58, UR56 ;  /* 0x0000003aff387299 */ /* 0x000fe40008011638 */
[----:B------:R-:W-:Y:S02]  /*41f0*/  UISETP.NE.AND UP0, UPT, UR54, 0x1, UPT ;  /* 0x000000013600788c */ /* 0x000fe4000bf05270 */
[----:B-1----:R-:W-:-:S11]  /*4200*/  UISETP.NE.AND UP4, UPT, UR4, 0x1, UPT ;  /* 0x000000010400788c */ /* 0x002fd6000bf85270 */
.L_x_89:
[C---:B------:R-:W-:Y:S02]  /*4210*/  LEA R8, R10.reuse, UR21, 0x3 ;  /* 0x000000150a087c11 */ /* 0x040fe4000f8e18ff */
[----:B------:R-:W-:Y:S02]  /*4220*/  SHF.L.U32 R5, R9, 0x1f, RZ ;  /* 0x0000001f09057819 */ /* 0x000fe400000006ff */
[----:B------:R-:W-:Y:S02]  /*4230*/  LEA R6, R10, UR21, 0x4 ;  /* 0x000000150a067c11 */ /* 0x000fe4000f8e20ff */
[----:B-1----:R-:W1:Y:S02]  /*4240*/  SYNCS.PHASECHK.TRANS64.TRYWAIT P0, [R8+URZ+0x90], R5 ;  /* 0x00009005080075a7 */ /* 0x002e6400080011ff */
[----:B-1----:R-:W-:Y:S05]  /*4250*/  @!P0 BRA `(.L_x_75) ;  /* 0x0000006c00288947 */ /* 0x002fea0003800000 */
.L_x_201:
[----:B-1----:R-:W1:Y:S01]  /*4260*/  LDS.128 R4, [R6+0x120] ;  /* 0x0001200006047984 */ /* 0x002e620000000c00 */
[----:B------:R-:W-:Y:S01]  /*4270*/  UISETP.GE.AND UP0, UPT, UR45, 0x1, UPT ;  /* 0x000000012d00788c */ /* 0x000fe2000bf06270 */
[----:B------:R-:W-:Y:S01]  /*4280*/  @!PT LDS RZ, [RZ] ;  /* 0x00000000fffff984 */ /* 0x000fe20000000800 */
[----:B------:R-:W-:Y:S01]  /*4290*/  @!PT LDS RZ, [RZ] ;  /* 0x00000000fffff984 */ /* 0x000fe20000000800 */
[----:B------:R-:W-:Y:S01]  /*42a0*/  @!PT LDS RZ, [RZ] ;  /* 0x00000000fffff984 */ /* 0x000fe20000000800 */
[----:B------:R-:W-:Y:S01]  /*42b0*/  @!PT LDS RZ, [RZ] ;  /* 0x00000000fffff984 */ /* 0x000fe20000000800 */
[----:B------:R2:W-:Y:S06]  /*42c0*/  MEMBAR.ALL.CTA ;  /* 0x0000000000007992 */ /* 0x0005ec0000008000 */
[----:B--2---:R-:W2:Y:S01]  /*42d0*/  FENCE.VIEW.ASYNC.S ;  /* 0x00000000000073c6 */ /* 0x004ea20000000000 */
[----:B-1----:R-:W-:Y:S11]  /*42e0*/  LOP3.LUT P0, RZ, R6, 0x1, RZ, 0xc0, !PT ;  /* 0x0000000106ff7812 */ /* 0x002ff6000780c0ff */
[----:B------:R-:W-:Y:S02]  /*42f0*/  @!UPT UIADD3 URZ, UPT, UPT, URZ, URZ, URZ ;  /* 0x000000fffffff290 */ /* 0x000fe4000fffe0ff */
[----:B--2---:R-:W-:Y:S01]  /*4300*/  VOTEU.ANY UP2, P0 ;  /* 0x0000000000ff7886 */ /* 0x004fe20000040100 */
[----:B------:R-:W-:Y:S11]  /*4310*/  PLOP3.LUT P0, PT, PT, PT, UP2, 0x80, 0x8 ;  /* 0x000000000008781c */ /* 0x000ff60003f0f028 */
[----:B------:R-:W-:Y:S02]  /*4320*/  @!UPT UIADD3 URZ, UPT, UPT, URZ, URZ, URZ ;  /* 0x000000fffffff290 */ /* 0x000fe4000fffe0ff */
[----:B------:R-:W-:Y:S02]  /*4330*/  @P0 SHF.R.U32.HI R0, RZ, 0x10, R5 ;  /* 0x00000010ff000819 */ /* 0x000fe40000011605 */
[----:B------:R-:W-:Y:S02]  /*4340*/  @P0 MOV R2, R4 ;  /* 0x0000000400020202 */ /* 0x000fe40000000f00 */
[----:B------:R-:W-:Y:S01]  /*4350*/  @P0 R2UR UR4, R0 ;  /* 0x00000000000402ca */ /* 0x000fe200000e0000 */
[----:B------:R-:W-:Y:S01]  /*4360*/  VIADD R0, R8, 0xa0 ;  /* 0x000000a008007836 */ /* 0x000fe20000000000 */
[----:B------:R-:W-:Y:S02]  /*4370*/  @P0 LOP3.LUT R4, R5, 0xffff, RZ, 0xc0, !PT ;  /* 0x0000ffff05040812 */ /* 0x000fe400078ec0ff */
[----:B------:R-:W-:Y:S02]  /*4380*/  @P0 R2UR UR6, R2 ;  /* 0x00000000020602ca */ /* 0x000fe400000e0000 */
[----:B------:R-:W-:Y:S02]  /*4390*/  PRMT R0, RZ, 0x654, R0 ;  /* 0x00000654ff007816 */ /* 0x000fe40000000000 */
[----:B------:R-:W-:Y:S02]  /*43a0*/  @P0 R2UR UR5, R4 ;  /* 0x00000000040502ca */ /* 0x000fe400000e0000 */
[----:B------:R1:W-:Y:S03]  /*43b0*/  SYNCS.ARRIVE.TRANS64.RED.A1T0 RZ, [R0+URZ], RZ ;  /* 0x000000ff00ff79a7 */ /* 0x0003e600081004ff */
[----:B------:R-:W-:Y:S04]  /*43c0*/  @UP2 UMOV UR46, UR4 ;  /* 0x00000004002e2c82 */ /* 0x000fe80008000000 */
[----:B------:R-:W-:Y:S04]  /*43d0*/  @UP2 UMOV UR14, UR6 ;  /* 0x00000006000e2c82 */ /* 0x000fe80008000000 */
[----:B------:R-:W-:Y:S01]  /*43e0*/  @UP2 UMOV UR13, UR5 ;  /* 0x00000005000d2c82 */ /* 0x000fe20008000000 */
[----:B------:R-:W-:Y:S05]  /*43f0*/  BRA.U !UP0, `(.L_x_76) ;  /* 0x0000000108c07547 */ /* 0x000fea000b800000 */
[----:B------:R-:W-:Y:S02]  /*4400*/  UIMAD.WIDE.U32 UR18, UR13, UR55, URZ ;  /* 0x000000370d1272a5 */ /* 0x000fe4000f8e00ff */
[----:B------:R-:W-:Y:S02]  /*4410*/  UP2UR UR16, UPR, URZ, 0x4 ;  /* 0x00000004ff107883 */ /* 0x000fe40008000000 */
[----:B------:R-:W-:Y:S02]  /*4420*/  UISETP.NE.AND UP2, UPT, UR54, 0x1, UPT ;  /* 0x000000013600788c */ /* 0x000fe4000bf45270 */
[----:B------:R-:W-:Y:S02]  /*4430*/  UIMAD.WIDE.U32 UR26, UR14, UR52, URZ ;  /* 0x000000340e1a72a5 */ /* 0x000fe4000f8e00ff */
[----:B------:R-:W-:Y:S02]  /*4440*/  USEL UR4, UR47, UR56, !UP2 ;  /* 0x000000382f047287 */ /* 0x000fe4000d000000 */
[----:B------:R-:W-:Y:S02]  /*4450*/  UISETP.NE.AND UP0, UPT, UR15, 0x1, UPT ;  /* 0x000000010f00788c */ /* 0x000fe4000bf05270 */
[----:B------:R-:W-:Y:S02]  /*4460*/  UP2UR UR20, UPR, URZ, 0x2 ;  /* 0x00000002ff147883 */ /* 0x000fe40008000000 */
[----:B------:R-:W-:Y:S02]  /*4470*/  UISETP.NE.AND UP1, UPT, UR45, 0x1, UPT ;  /* 0x000000012d00788c */ /* 0x000fe4000bf25270 */
[----:B---3--:R-:W-:Y:S02]  /*4480*/  UIMAD.WIDE.U32 UR8, UR4, UR22, URZ ;  /* 0x00000016040872a5 */ /* 0x008fe4000f8e00ff */
[----:B------:R-:W-:Y:S01]  /*4490*/  USEL UR7, UR50, UR57, !UP0 ;  /* 0x0000003932077287 */ /* 0x000fe2000c000000 */
[----:B------:R-:W-:Y:S02]  /*44a0*/  UMOV UR5, UR19 ;  /* 0x0000001300057c82 */ /* 0x000fe40008000000 */
[----:B------:R-:W-:Y:S02]  /*44b0*/  USHF.R.U32.HI UR6, URZ, UR58, UR5 ;  /* 0x0000003aff067299 */ /* 0x000fe40008011605 */
[----:B------:R-:W-:Y:S02]  /*44c0*/  UIMAD.WIDE.U32 UR10, UR7, UR22, URZ ;  /* 0x00000016070a72a5 */ /* 0x000fe4000f8e00ff */
[----:B------:R-:W-:Y:S02]  /*44d0*/  USEL UR6, UR13, UR6, !UP2 ;  /* 0x000000060d067287 */ /* 0x000fe4000d000000 */
[----:B------:R-:W-:Y:S01]  /*44e0*/  UISETP.NE.AND UP2, UPT, UR16, URZ, UPT ;  /* 0x000000ff1000728c */ /* 0x000fe2000bf45270 */
[----:B------:R-:W-:Y:S02]  /*44f0*/  UMOV UR5, UR27 ;  /* 0x0000001b00057c82 */ /* 0x000fe40008000000 */
[----:B------:R-:W-:Y:S03]  /*4500*/  USHF.R.U32.HI UR12, URZ, UR53, UR5 ;  /* 0x00000035ff0c7299 */ /* 0x000fe60008011605 */
[----:B------:R-:W-:Y:S02]  /*4510*/  UMOV UR5, UR9 ;  /* 0x0000000900057c82 */ /* 0x000fe40008000000 */
[----:B------:R-:W-:Y:S03]  /*4520*/  @UP1 USHF.R.U32.HI UR4, URZ, UR23, UR5 ;  /* 0x00000017ff041299 */ /* 0x000fe60008011605 */
[----:B------:R-:W-:Y:S01]  /*4530*/  UMOV UR5, UR11 ;  /* 0x0000000b00057c82 */ /* 0x000fe20008000000 */
[----:B------:R-:W-:Y:S02]  /*4540*/  UIMAD UR4, UR45, UR4, URZ ;  /* 0x000000042d0472a4 */ /* 0x000fe4000f8e02ff */
[----:B------:R-:W-:Y:S02]  /*4550*/  @UP1 USHF.R.U32.HI UR7, URZ, UR23, UR5 ;  /* 0x00000017ff071299 */ /* 0x000fe40008011605 */
[----:B------:R-:W-:Y:S02]  /*4560*/  USEL UR5, UR14, UR12, !UP0 ;  /* 0x0000000c0e057287 */ /* 0x000fe4000c000000 */
[----:B------:R-:W-:Y:S02]  /*4570*/  UIMAD.WIDE.U32 UR10, UR6, UR22, URZ ;  /* 0x00000016060a72a5 */ /* 0x000fe4000f8e00ff */
[----:B------:R-:W-:Y:S02]  /*4580*/  UIMAD UR8, UR45, UR7, URZ ;  /* 0x000000072d0872a4 */ /* 0x000fe4000f8e02ff */
[----:B------:R-:W-:Y:S03]  /*4590*/  UISETP.GE.AND UP0, UPT, UR6, UR4, UPT ;  /* 0x000000040600728c */ /* 0x000fe6000bf06270 */
[----:B------:R-:W-:Y:S01]  /*45a0*/  UMOV UR4, UR11 ;  /* 0x0000000b00047c82 */ /* 0x000fe20008000000 */
[----:B------:R-:W-:Y:S02]  /*45b0*/  UISETP.GE.OR UP0, UPT, UR5, UR8, UP0 ;  /* 0x000000080500728c */ /* 0x000fe40008706670 */
[----:B------:R-:W-:Y:S02]  /*45c0*/  USHF.R.U32.HI UR4, URZ, UR23, UR4 ;  /* 0x00000017ff047299 */ /* 0x000fe40008011604 */
[----:B------:R-:W-:Y:S02]  /*45d0*/  UIMAD.WIDE.U32 UR8, UR5, UR22, URZ ;  /* 0x00000016050872a5 */ /* 0x000fe4000f8e00ff */
[----:B------:R-:W-:Y:S04]  /*45e0*/  USEL UR10, UR6, UR4, !UP1 ;  /* 0x00000004060a7287 */ /* 0x000fe8000c800000 */
[----:B------:R-:W-:Y:S01]  /*45f0*/  UIADD3 UR11, UPT, UPT, -UR10, URZ, URZ ;  /* 0x000000ff0a0b7290 */ /* 0x000fe2000fffe1ff */
[----:B------:R-:W-:Y:S02]  /*4600*/  @!UP0 UMOV UR4, UR9 ;  /* 0x0000000900048c82 */ /* 0x000fe40008000000 */
[----:B------:R-:W-:Y:S02]  /*4610*/  @!UP0 USHF.R.U32.HI UR4, URZ, UR23, UR4 ;  /* 0x00000017ff048299 */ /* 0x000fe40008011604 */
[----:B------:R-:W-:Y:S02]  /*4620*/  UIMAD UR8, UR45, UR11, UR6 ;  /* 0x0000000b2d0872a4 */ /* 0x000fe4000f8e0206 */
[----:B------:R-:W-:Y:S02]  /*4630*/  @!UP0 USEL UR4, UR5, UR4, !UP1 ;  /* 0x0000000405048287 */ /* 0x000fe4000c800000 */
[----:B------:R-:W-:Y:S02]  /*4640*/  UISETP.NE.AND UP1, UPT, UR20, URZ, UPT ;  /* 0x000000ff1400728c */ /* 0x000fe4000bf25270 */
[----:B------:R-:W-:Y:S02]  /*4650*/  @!UP0 UIMAD UR7, UR7, UR8, UR4 ;  /* 0x00000008070782a4 */ /* 0x000fe4000f8e0204 */
[----:B------:R-:W-:Y:S02]  /*4660*/  @!UP0 UIADD3 UR9, UPT, UPT, UR10, -UR4, URZ ;  /* 0x800000040a098290 */ /* 0x000fe4000fffe0ff */
[----:B------:R-:W-:Y:S02]  /*4670*/  UIADD3 UR8, UPT, UPT, -UR6, URZ, URZ ;  /* 0x000000ff06087290 */ /* 0x000fe4000fffe1ff */
[----:B------:R-:W-:Y:S02]  /*4680*/  UIADD3 UR4, UPT, UPT, -UR5, URZ, URZ ;  /* 0x000000ff05047290 */ /* 0x000fe4000fffe1ff */
[----:B------:R-:W-:Y:S03]  /*4690*/  @!UP0 UIMAD UR6, UR9, UR45, UR5 ;  /* 0x0000002d090682a4 */ /* 0x000fe6000f8e0205 */
[----:B------:R-:W-:Y:S01]  /*46a0*/  @!UP0 UMOV UR5, UR7 ;  /* 0x0000000700058c82 */ /* 0x000fe20008000000 */
[----:B------:R-:W-:Y:S02]  /*46b0*/  UIMAD UR7, UR15, UR4, UR14 ;  /* 0x000000040f0772a4 */ /* 0x000fe4000f8e020e */
[----:B------:R-:W-:Y:S02]  /*46c0*/  UIMAD UR4, UR54, UR8, UR13 ;  /* 0x00000008360472a4 */ /* 0x000fe4000f8e020d */
[----:B------:R-:W-:Y:S02]  /*46d0*/  UIMAD UR14, UR5, UR15, UR7 ;  /* 0x0000000f050e72a4 */ /* 0x000fe4000f8e0207 */
[----:B------:R-:W-:Y:S11]  /*46e0*/  UIMAD UR13, UR6, UR54, UR4 ;  /* 0x00000036060d72a4 */ /* 0x000ff6000f8e0204 */
[----:B------:R-:W-:Y:S01]  /*46f0*/  @!UPT UIADD3 URZ, UPT, UPT, URZ, URZ, URZ ;  /* 0x000000fffffff290 */ /* 0x000fe2000fffe0ff */
.L_x_76:
[----:B------:R-:W2:Y:S01]  /*4700*/  @!UP4 LDCU.128 UR8, c[0x0][0xb10] ;  /* 0x00016200ff08c7ac */ /* 0x000ea20008000c00 */
[----:B------:R-:W-:Y:S01]  /*4710*/  IMAD.MOV.U32 R5, RZ, RZ, 0x1 ;  /* 0x00000001ff057424 */ /* 0x000fe200078e00ff */
[----:B------:R-:W-:Y:S04]  /*4720*/  ISETP.NE.U32.AND P0, PT, RZ, UR48, PT ;  /* 0x00000030ff007c0c */ /* 0x000fe8000bf05070 */
[----:B------:R-:W-:Y:S01]  /*4730*/  ISETP.NE.AND.EX P0, PT, RZ, UR49, PT, P0 ;  /* 0x00000031ff007c0c */ /* 0x000fe2000bf05300 */
[----:B------:R-:W4:Y:S01]  /*4740*/  @!UP4 LDCU UR5, c[0x0][0xb0c] ;  /* 0x00016180ff05c7ac */ /* 0x000f220008000800 */
[----:B------:R-:W-:Y:S01]  /*4750*/  SHF.L.U32 R5, R5, 0x1f, RZ ;  /* 0x0000001f05057819 */ /* 0x000fe200000006ff */
[----:B------:R-:W-:Y:S02]  /*4760*/  USHF.L.U32 UR43, UR30, 0x6, URZ ;  /* 0x000000061e2b7899 */ /* 0x000fe400080006ff */
[----:B------:R-:W-:Y:S02]  /*4770*/  USHF.L.U32 UR42, UR31, 0x8, URZ ;  /* 0x000000081f2a7899 */ /* 0x000fe400080006ff */
[----:B--2---:R-:W-:Y:S07]  /*4780*/  UIMAD.WIDE.U32 UR6, UR14, UR8, URZ ;  /* 0x000000080e0672a5 */ /* 0x004fee000f8e00ff */
[----:B------:R-:W-:Y:S01]  /*4790*/  @!UP4 UMOV UR4, UR7 ;  /* 0x000000070004cc82 */ /* 0x000fe20008000000 */
[----:B----4-:R-:W-:Y:S02]  /*47a0*/  @!UP4 UISETP.NE.AND UP0, UPT, UR5, 0x1, UPT ;  /* 0x000000010500c88c */ /* 0x010fe4000bf05270 */
[----:B------:R-:W-:Y:S02]  /*47b0*/  @!UP4 USHF.R.U32.HI UR4, URZ, UR9, UR4 ;  /* 0x00000009ff04c299 */ /* 0x000fe40008011604 */
[----:B------:R-:W-:Y:S02]  /*47c0*/  UIMAD.WIDE.U32 UR6, UR13, UR11, URZ ;  /* 0x0000000b0d0672a5 */ /* 0x000fe4000f8e00ff */
[----:B------:R-:W-:Y:S02]  /*47d0*/  @!UP4 USEL UR8, UR14, UR4, !UP0 ;  /* 0x000000040e08c287 */ /* 0x000fe4000c000000 */
[----:B------:R-:W-:Y:S03]  /*47e0*/  @!UP4 UISETP.NE.AND UP0, UPT, UR10, 0x1, UPT ;  /* 0x000000010a00c88c */ /* 0x000fe6000bf05270 */
[----:B------:R-:W-:Y:S02]  /*47f0*/  @!UP4 UMOV UR6, UR7 ;  /* 0x000000070006cc82 */ /* 0x000fe40008000000 */
[----:B------:R-:W2:Y:S02]  /*4800*/  @!UP4 LDCU UR4, c[0x0][0xb20] ;  /* 0x00016400ff04c7ac */ /* 0x000ea40008000800 */
[----:B--2---:R-:W-:Y:S04]  /*4810*/  @!UP4 USHF.R.U32.HI UR6, URZ, UR4, UR6 ;  /* 0x00000004ff06c299 */ /* 0x004fe80008011606 */
[----:B------:R-:W-:Y:S04]  /*4820*/  @!UP4 USEL UR6, UR13, UR6, !UP0 ;  /* 0x000000060d06c287 */ /* 0x000fe8000c000000 */
[----:B------:R-:W-:Y:S02]  /*4830*/  @!UP4 UIADD3 UR4, UPT, UPT, -UR8, UR6, URZ ;  /* 0x000000060804c290 */ /* 0x000fe4000fffe1ff */
[----:B------:R-:W-:Y:S02]  /*4840*/  @!UP4 UIADD3 UR6, UPT, UPT, UR8, -UR6, URZ ;  /* 0x800000060806c290 */ /* 0x000fe4000fffe0ff */
[----:B------:R-:W-:Y:S02]  /*4850*/  @!UP4 UIMAD UR14, UR4, UR5, UR14 ;  /* 0x00000005040ec2a4 */ /* 0x000fe4000f8e020e */
[----:B------:R-:W-:Y:S01]  /*4860*/  @!UP4 UIMAD UR13, UR6, UR10, UR13 ;  /* 0x0000000a060dc2a4 */ /* 0x000fe2000f8e020d */
[----:B------:R-:W-:Y:S11]  /*4870*/  BRA.U UP3, `(.L_x_77) ;  /* 0x0000000103107547 */ /* 0x000ff6000b800000 */
[----:B-1----:R-:W-:Y:S04]  /*4880*/  MOV R0, UR51 ;  /* 0x0000003300007c02 */ /* 0x002fe80008000f00 */
[----:B------:R-:W-:Y:S04]  /*4890*/  SHF.L.U32 R7, R0, 0x1f, RZ ;  /* 0x0000001f00077819 */ /* 0x000fe800000006ff */
[----:B------:R-:W1:Y:S02]  /*48a0*/  SYNCS.PHASECHK.TRANS64.TRYWAIT P1, [UR21+0x88], R7 ;  /* 0x00008807ff0075a7 */ /* 0x000e640008021115 */
[----:B-1----:R-:W-:Y:S05]  /*48b0*/  @!P1 BRA `(.L_x_78) ;  /* 0x0000006400a49947 */ /* 0x002fea0003800000 */
.L_x_77:
[----:B------:R-:W-:Y:S05]  /*48c0*/  BRA.U !UP5, `(.L_x_79) ;  /* 0x000000010d387547 */ /* 0x000fea000b800000 */
[----:B------:R-:W-:Y:S01]  /*48d0*/  UPLOP3.LUT UP1, UPT, UPT, UPT, UP6, 0x80, 0x8 ;  /* 0x000000000008789c */ /* 0x000fe20003f2f060 */
[----:B-1----:R-:W-:Y:S01]  /*48e0*/  HFMA2 R0, -RZ, RZ, 0, 5.9604644775390625e-08 ;  /* 0x00000001ff007431 */ /* 0x002fe200000001ff */
[----:B------:R-:W1:Y:S01]  /*48f0*/  LDCU.64 UR8, c[0x0][0x358] ;  /* 0x00006b00ff0877ac */ /* 0x000e620008000a00 */
[----:B------:R-:W-:Y:S03]  /*4900*/  IMAD.MOV.U32 R64, RZ, RZ, 0x1 ;  /* 0x00000001ff407424 */ /* 0x000fe600078e00ff */
[----:B------:R-:W-:Y:S05]  /*4910*/  PLOP3.LUT P1, PT, PT, PT, UP1, 0x80, 0x8 ;  /* 0x000000000008781c */ /* 0x000fea0003f2f018 */
[----:B------:R-:W2:Y:S01]  /*4920*/  @UP1 LDCU.64 UR4, c[0x0][0x888] ;  /* 0x00011100ff0417ac */ /* 0x000ea20008000a00 */
[----:B------:R-:W-:Y:S07]  /*4930*/  @UP1 UIMAD UR6, UR36, UR48, URZ ;  /* 0x00000030240612a4 */ /* 0x000fee000f8e02ff */
[----:B------:R-:W-:Y:S01]  /*4940*/  @!P1 PRMT R64, R0, 0x7610, R64 ;  /* 0x0000761000409816 */ /* 0x000fe20000000040 */
[----:B--2---:R-:W-:Y:S06]  /*4950*/  @UP1 UIMAD.WIDE UR4, UR6, 0x4, UR4 ;  /* 0x00000004060418a5 */ /* 0x004fec000f8e0204 */
[----:B------:R-:W-:Y:S01]  /*4960*/  IMAD.U32 R6, RZ, RZ, UR4 ;  /* 0x00000004ff067e24 */ /* 0x000fe2000f8e00ff */
[----:B------:R-:W-:Y:S04]  /*4970*/  MOV R7, UR5 ;  /* 0x0000000500077c02 */ /* 0x000fe80008000f00 */
[----:B------:R-:W2:Y:S01]  /*4980*/  @!UP1 LDCU UR4, c[0x0][0x880] ;  /* 0x00011000ff0497ac */ /* 0x000ea20008000800 */
[----:B-1---5:R4:W5:Y:S02]  /*4990*/  @P1 LDG.E R26, desc[UR8][R6.64] ;  /* 0x00000008061a1981 */ /* 0x022964000c1e1900 */
[----:B--2-4-:R-:W-:Y:S07]  /*49a0*/  @!P1 IMAD.U32 R26, RZ, RZ, UR4 ;  /* 0x00000004ff1a9e24 */ /* 0x014fee000f8e00ff */
.L_x_79:
[----:B-----5:R-:W-:Y:S01]  /*49b0*/  @!P0 FSETP.EQ.AND P2, PT, R26, RZ, PT ;  /* 0x000000ff1a00820b */ /* 0x020fe20003f42000 */
[----:B------:R-:W-:Y:S01]  /*49c0*/  @!UPT UIADD3 URZ, UPT, UPT, URZ, URZ, URZ ;  /* 0x000000fffffff290 */ /* 0x000fe2000fffe0ff */
[----:B------:R-:W-:Y:S11]  /*49d0*/  @!P0 BRA `(.L_x_80) ;  /* 0x0000000000148947 */ /* 0x000ff60003800000 */
[----:B------:R-:W-:Y:S02]  /*49e0*/  LOP3.LUT P0, RZ, R64, 0xff, RZ, 0xc0, !PT ;  /* 0x000000ff40ff7812 */ /* 0x000fe4000780c0ff */
[----:B------:R-:W-:Y:S04]  /*49f0*/  PLOP3.LUT P2, PT, PT, PT, UP1, 0x80, 0x8 ;  /* 0x000000000008781c */ /* 0x000fe80003f4f018 */
[----:B------:R-:W-:Y:S07]  /*4a00*/  PLOP3.LUT P2, PT, P2, PT, PT, 0x8, 0x80 ;  /* 0x000000000080781c */ /* 0x000fee000174e170 */
[----:B------:R-:W-:Y:S11]  /*4a10*/  @P0 FSETP.EQ.AND P2, PT, R26, RZ, PT ;  /* 0x000000ff1a00020b */ /* 0x000ff60003f42000 */
[----:B------:R-:W-:Y:S02]  /*4a20*/  @!UPT UIADD3 URZ, UPT, UPT, URZ, URZ, URZ ;  /* 0x000000fffffff290 */ /* 0x000fe4000fffe0ff */
.L_x_80:
[----:B------:R-:W2:Y:S01]  /*4a30*/  SYNCS.PHASECHK.TRANS64.TRYWAIT P0, [UR21+0x60], R5 ;  /* 0x00006005ff0075a7 */ /* 0x000ea20008001115 */
[----:B------:R-:W-:Y:S04]  /*4a40*/  ELECT P1, URZ, PT ;  /* 0x0000000000ff782f */ /* 0x000fe80003820000 */
[----:B------:R-:W-:Y:S01]  /*4a50*/  PLOP3.LUT P1, PT, P2, P1, PT, 0xf2, 0x2f ;  /* 0x00000000002f781c */ /* 0x000fe20001723e72 */
[----:B------:R-:W-:Y:S01]  /*4a60*/  @!UPT UIADD3 URZ, UPT, UPT, URZ, URZ, URZ ;  /* 0x000000fffffff290 */ /* 0x000fe2000fffe0ff */
[----:B--2---:R-:W-:Y:S11]  /*4a70*/  @!P0 BRA `(.L_x_81) ;  /* 0x00000064004c8947 */ /* 0x004ff60003800000 */
.L_x_204:
[----:B------:R-:W-:Y:S01]  /*4a80*/  @!P1 IADD3 R2, P0, PT, R12, 0x580, RZ ;  /* 0x000005800c029810 */ /* 0x000fe20007f1e0ff */
[----:B------:R-:W-:Y:S01]  /*4a90*/  VOTEU.ALL UP0, P1 ;  /* 0x0000000000ff7886 */ /* 0x000fe20000800000 */
[----:B------:R-:W-:Y:S01]  /*4aa0*/  UMOV UR6, 0x0 ;  /* 0x0000000000067882 */ /* 0x000fe20000000000 */
[----:B------:R-:W-:Y:S01]  /*4ab0*/  UMOV UR7, 0x10000000 ;  /* 0x1000000000077882 */ /* 0x000fe20000000000 */
[----:B------:R-:W-:Y:S01]  /*4ac0*/  @!P1 R2UR UR5, R2 ;  /* 0x00000000020592ca */ /* 0x000fe200000e0000 */
[----:B-1----:R-:W-:Y:S01]  /*4ad0*/  @!P1 IMAD.X R0, RZ, RZ, R13, P0 ;  /* 0x000000ffff009224 */ /* 0x002fe200000e060d */
[----:B------:R-:W-:Y:S01]  /*4ae0*/  @!UP0 UIADD3 UR40, UPT, UPT, UR21, 0x400, URZ ;  /* 0x0000040015288890 */ /* 0x000fe2000fffe0ff */
[----:B------:R-:W-:Y:S01]  /*4af0*/  VOTEU.ALL UP0, P1 ;  /* 0x0000000000ff7886 */ /* 0x000fe20000800000 */
[----:B------:R-:W-:Y:S02]  /*4b00*/  UMOV UR44, UR36 ;  /* 0x00000024002c7c82 */ /* 0x000fe40008000000 */
[----:B------:R-:W-:Y:S01]  /*4b10*/  @!P1 R2UR UR4, R0 ;  /* 0x00000000000492ca */ /* 0x000fe200000e0000 */
[----:B------:R-:W-:Y:S06]  /*4b20*/  @!P1 IMAD.MOV.U32 R0, RZ, RZ, 0x2000 ;  /* 0x00002000ff009424 */ /* 0x000fec00078e00ff */
[----:B------:R-:W-:Y:S06]  /*4b30*/  IMAD.U32 R6, RZ, RZ, UR5 ;  /* 0x00000005ff067e24 */ /* 0x000fec000f8e00ff */
[----:B------:R-:W-:Y:S01]  /*4b40*/  IMAD.U32 R7, RZ, RZ, UR4 ;  /* 0x00000004ff077e24 */ /* 0x000fe2000f8e00ff */
[----:B------:R-:W-:Y:S04]  /*4b50*/  @!P1 R2UR UR4, R6 ;  /* 0x00000000060492ca */ /* 0x000fe800000e0000 */
[----:B------:R-:W-:Y:S11]  /*4b60*/  @!P1 R2UR UR5, R7 ;  /* 0x00000000070592ca */ /* 0x000ff600000e0000 */
[----:B------:R-:W-:Y:S02]  /*4b70*/  @!UPT UIADD3 URZ, UPT, UPT, URZ, URZ, URZ ;  /* 0x000000fffffff290 */ /* 0x000fe4000fffe0ff */
[----:B------:R1:W-:Y:S01]  /*4b80*/  @!UP0 UTMALDG.3D [UR40], [UR4], desc[UR6] ;  /* 0x00000628040085b4 */ /* 0x0003e20008011000 */
[----:B------:R1:W-:Y:S01]  /*4b90*/  @!P1 SYNCS.ARRIVE.TRANS64.RED.A0TR RZ, [UR21+0x40], R0 ;  /* 0x00004000ffff99a7 */ /* 0x0003e20008300415 */
[----:B------:R-:W-:Y:S01]  /*4ba0*/  SYNCS.ARRIVE.TRANS64.RED.A1T0 RZ, [UR39], RZ ;  /* 0x000000ffffff79a7 */ /* 0x000fe20008100427 */
[----:B------:R-:W2:Y:S02]  /*4bb0*/  SYNCS.PHASECHK.TRANS64.TRYWAIT P0, [UR21+0x68], R5 ;  /* 0x00006805ff0075a7 */ /* 0x000ea40008001115 */
[----:B-12---:R-:W-:Y:S05]  /*4bc0*/  @!P0 BRA `(.L_x_82) ;  /* 0x0000006400108947 */ /* 0x006fea0003800000 */
.L_x_206:
[----:B------:R-:W-:Y:S01]  /*4bd0*/  @!P1 IADD3 R2, P0, PT, R12, 0x580, RZ ;  /* 0x000005800c029810 */ /* 0x000fe20007f1e0ff */
[----:B------:R-:W-:Y:S01]  /*4be0*/  VOTEU.ALL UP0, P1 ;  /* 0x0000000000ff7886 */ /* 0x000fe20000800000 */
[----:B------:R-:W-:Y:S01]  /*4bf0*/  UMOV UR6, 0x0 ;  /* 0x0000000000067882 */ /* 0x000fe20000000000 */
[----:B------:R-:W-:Y:S01]  /*4c00*/  UMOV UR7, 0x10000000 ;  /* 0x1000000000077882 */ /* 0x000fe20000000000 */
[----:B------:R-:W-:Y:S01]  /*4c10*/  @!P1 R2UR UR5, R2 ;  /* 0x00000000020592ca */ /* 0x000fe200000e0000 */
[----:B-1----:R-:W-:Y:S01]  /*4c20*/  @!P1 IMAD.X R0, RZ, RZ, R13, P0 ;  /* 0x000000ffff009224 */ /* 0x002fe200000e060d */
[----:B------:R-:W-:Y:S02]  /*4c30*/  @!UP0 UIADD3 UR34, UPT, UPT, UR42, 0x20, URZ ;  /* 0x000000202a228890 */ /* 0x000fe4000fffe0ff */
[----:B------:R-:W-:Y:S02]  /*4c40*/  @!UP0 UIADD3 UR32, UPT, UPT, UR21, 0x2400, URZ ;  /* 0x0000240015208890 */ /* 0x000fe4000fffe0ff */
[----:B------:R-:W-:Y:S01]  /*4c50*/  @!P1 R2UR UR4, R0 ;  /* 0x00000000000492ca */ /* 0x000fe200000e0000 */
[----:B------:R-:W-:Y:S01]  /*4c60*/  VOTEU.ALL UP0, P1 ;  /* 0x0000000000ff7886 */ /* 0x000fe20000800000 */
[----:B------:R-:W-:Y:S01]  /*4c70*/  @!P1 IMAD.MOV.U32 R0, RZ, RZ, 0x2000 ;  /* 0x00002000ff009424 */ /* 0x000fe200078e00ff */
[----:B------:R-:W-:Y:S04]  /*4c80*/  UMOV UR35, UR43 ;  /* 0x0000002b00237c82 */ /* 0x000fe80008000000 */
        /* <DEDUP_REMOVED lines=10> */
.L_x_208:
        /* <DEDUP_REMOVED lines=11> */
[----:B------:R-:W-:Y:S01]  /*4de0*/  UMOV UR27, UR43 ;  /* 0x0000002b001b7c82 */ /* 0x000fe20008000000 */
[----:B------:R-:W-:Y:S03]  /*4df0*/  UMOV UR28, UR36 ;  /* 0x00000024001c7c82 */ /* 0x000fe60008000000 */
        /* <DEDUP_REMOVED lines=10> */
.L_x_210:
[----:B------:R-:W-:Y:S01]  /*4ea0*/  @!P1 IADD3 R2, P0, PT, R12, 0x580, RZ ;  /* 0x000005800c029810 */ /* 0x000fe20007f1e0ff */
[----:B------:R-:W-:Y:S01]  /*4eb0*/  VOTEU.ALL UP0, P1 ;  /* 0x0000000000ff7886 */ /* 0x000fe20000800000 */
[----:B------:R-:W-:Y:S01]  /*4ec0*/  UMOV UR6, 0x0 ;  /* 0x0000000000067882 */ /* 0x000fe20000000000 */
[----:B------:R-:W-:Y:S01]  /*4ed0*/  UMOV UR7, 0x10000000 ;  /* 0x1000000000077882 */ /* 0x000fe20000000000 */
[----:B------:R-:W-:Y:S01]  /*4ee0*/  @!P1 R2UR UR5, R2 ;  /* 0x00000000020592ca */ /* 0x000fe200000e0000 */
[----:B-1----:R-:W-:Y:S01]  /*4ef0*/  @!P1 IMAD.X R0, RZ, RZ, R13, P0 ;  /* 0x000000ffff009224 */ /* 0x002fe200000e060d */
[----:B------:R-:W-:Y:S01]  /*4f00*/  @!UP0 UIADD3 UR18, UPT, UPT, UR42, 0x60, URZ ;  /* 0x000000602a128890 */ /* 0x000fe2000fffe0ff */
[----:B------:R-:W-:Y:S01]  /*4f10*/  SHF.L.U32 R4, RZ, 0x1f, RZ ;  /* 0x0000001fff047819 */ /* 0x000fe200000006ff */
        /* <DEDUP_REMOVED lines=16> */
.L_x_212:
[----:B------:R-:W-:Y:S01]  /*5020*/  @!P1 IADD3 R2, P0, PT, R12, 0x580, RZ ;  /* 0x000005800c029810 */ /* 0x000fe20007f1e0ff */
[----:B------:R-:W-:Y:S01]  /*5030*/  VOTEU.ALL UP0, P1 ;  /* 0x0000000000ff7886 */ /* 0x000fe20000800000 */
[----:B------:R-:W-:Y:S01]  /*5040*/  UMOV UR6, 0x0 ;  /* 0x0000000000067882 */ /* 0x000fe20000000000 */
[----:B------:R-:W-:Y:S01]  /*5050*/  UMOV UR7, 0x10000000 ;  /* 0x1000000000077882 */ /* 0x000fe20000000000 */
[----:B------:R-:W-:Y:S01]  /*5060*/  @!P1 R2UR UR5, R2 ;  /* 0x00000000020592ca */ /* 0x000fe200000e0000 */
[----:B------:R-:W-:Y:S01]  /*5070*/  @!P1 IMAD.X R0, RZ, RZ, R13, P0 ;  /* 0x000000ffff009224 */ /* 0x000fe200000e060d */
[----:B------:R-:W-:Y:S02]  /*5080*/  @!UP0 UIADD3 UR10, UPT, UPT, UR42, 0x80, URZ ;  /* 0x000000802a0a8890 */ /* 0x000fe4000fffe0ff */
[----:B------:R-:W-:Y:S02]  /*5090*/  @!UP0 UIADD3 UR8, UPT, UPT, UR21, 0x400, URZ ;  /* 0x0000040015088890 */ /* 0x000fe4000fffe0ff */
[----:B------:R-:W-:Y:S01]  /*50a0*/  @!P1 R2UR UR4, R0 ;  /* 0x00000000000492ca */ /* 0x000fe200000e0000 */
[----:B------:R-:W-:Y:S01]  /*50b0*/  VOTEU.ALL UP0, P1 ;  /* 0x0000000000ff7886 */ /* 0x000fe20000800000 */
[----:B------:R-:W-:Y:S01]  /*50c0*/  @!P1 IMAD.MOV.U32 R0, RZ, RZ, 0x2000 ;  /* 0x00002000ff009424 */ /* 0x000fe200078e00ff */
[----:B------:R-:W-:Y:S01]  /*50d0*/  UMOV UR9, UR41 ;  /* 0x0000002900097c82 */ /* 0x000fe20008000000 */
[----:B------:R-:W-:Y:S01]  /*50e0*/  UMOV UR11, UR43 ;  /* 0x0000002b000b7c82 */ /* 0x000fe20008000000 */
[----:B------:R-:W-:Y:S02]  /*50f0*/  UMOV UR12, UR36 ;  /* 0x00000024000c7c82 */ /* 0x000fe40008000000 */
[----:B------:R-:W-:Y:S06]  /*5100*/  IMAD.U32 R6, RZ, RZ, UR5 ;  /* 0x00000005ff067e24 */ /* 0x000fec000f8e00ff */
[----:B-1----:R-:W-:Y:S01]  /*5110*/  IMAD.U32 R7, RZ, RZ, UR4 ;  /* 0x00000004ff077e24 */ /* 0x002fe2000f8e00ff */
        /* <DEDUP_REMOVED lines=8> */
.L_x_214:
        /* <DEDUP_REMOVED lines=24> */
.L_x_216:
[----:B------:R-:W-:Y:S01]  /*5320*/  @!P1 IADD3 R2, P0, PT, R12, 0x580, RZ ;  /* 0x000005800c029810 */ /* 0x000fe20007f1e0ff */
[----:B------:R-:W-:Y:S01]  /*5330*/  VOTEU.ALL UP0, P1 ;  /* 0x0000000000ff7886 */ /* 0x000fe20000800000 */
[----:B------:R-:W-:Y:S01]  /*5340*/  UMOV UR6, 0x0 ;  /* 0x0000000000067882 */ /* 0x000fe20000000000 */
[----:B------:R-:W-:Y:S01]  /*5350*/  UMOV UR7, 0x10000000 ;  /* 0x1000000000077882 */ /* 0x000fe20000000000 */
[----:B------:R-:W-:Y:S01]  /*5360*/  @!P1 R2UR UR5, R2 ;  /* 0x00000000020592ca */ /* 0x000fe200000e0000 */
[----:B------:R-:W-:Y:S01]  /*5370*/  @!P1 IMAD.X R0, RZ, RZ, R13, P0 ;  /* 0x000000ffff009224 */ /* 0x000fe200000e060d */
[----:B------:R-:W-:Y:S01]  /*5380*/  @!UP0 UIADD3 UR10, UPT, UPT, UR42, 0xc0, URZ ;  /* 0x000000c02a0a8890 */ /* 0x000fe2000fffe0ff */
[----:B------:R-:W-:Y:S01]  /*5390*/  VIADD R10, R10, 0x1 ;  /* 0x000000010a0a7836 */ /* 0x000fe20000000000 */
        /* <DEDUP_REMOVED lines=17> */
.L_x_218:
[----:B------:R-:W-:Y:S01]  /*54b0*/  @!P1 IADD3 R2, P0, PT, R12, 0x580, RZ ;  /* 0x000005800c029810 */ /* 0x000fe20007f1e0ff */
[----:B------:R-:W-:Y:S01]  /*54c0*/  VOTEU.ALL UP0, P1 ;  /* 0x0000000000ff7886 */ /* 0x000fe20000800000 */
[----:B------:R-:W-:Y:S01]  /*54d0*/  UMOV UR6, 0x0 ;  /* 0x0000000000067882 */ /* 0x000fe20000000000 */
[----:B------:R-:W-:Y:S01]  /*54e0*/  UMOV UR7, 0x10000000 ;  /* 0x1000000000077882 */ /* 0x000fe20000000000 */
[----:B------:R-:W-:Y:S01]  /*54f0*/  @!P1 R2UR UR5, R2 ;  /* 0x00000000020592ca */ /* 0x000fe200000e0000 */
[----:B------:R-:W-:Y:S01]  /*5500*/  @!P1 IMAD.X R0, RZ, RZ, R13, P0 ;  /* 0x000000ffff009224 */ /* 0x000fe200000e060d */
[----:B------:R-:W-:Y:S01]  /*5510*/  @!UP0 UIADD3 UR10, UPT, UPT, UR42, 0xe0, URZ ;  /* 0x000000e02a0a8890 */ /* 0x000fe2000fffe0ff */
[----:B------:R-:W-:Y:S01]  /*5520*/  R2UR UR18, R66 ;  /* 0x00000000421272ca */ /* 0x000fe200000e0000 */
[----:B------:R-:W-:Y:S01]  /*5530*/  @!UP0 UIADD3 UR8, UPT, UPT, UR21, 0x6400, URZ ;  /* 0x0000640015088890 */ /* 0x000fe2000fffe0ff */
[----:B------:R-:W-:Y:S01]  /*5540*/  R2UR UR16, R67 ;  /* 0x00000000431072ca */ /* 0x000fe200000e0000 */
[----:B------:R-:W-:Y:S01]  /*5550*/  VOTEU.ALL UP0, P1 ;  /* 0x0000000000ff7886 */ /* 0x000fe20000800000 */
[----:B------:R-:W-:Y:S01]  /*5560*/  @!P1 R2UR UR4, R0 ;  /* 0x00000000000492ca */ /* 0x000fe200000e0000 */
[----:B------:R-:W-:Y:S01]  /*5570*/  UMOV UR9, UR17 ;  /* 0x0000001100097c82 */ /* 0x000fe20008000000 */
[----:B------:R-:W-:Y:S01]  /*5580*/  UMOV UR11, UR43 ;  /* 0x0000002b000b7c82 */ /* 0x000fe20008000000 */
[----:B------:R-:W-:Y:S01]  /*5590*/  UMOV UR12, UR36 ;  /* 0x00000024000c7c82 */ /* 0x000fe20008000000 */
[C---:B------:R-:W-:Y:S01]  /*55a0*/  ISETP.NE.AND P0, PT, R10.reuse, 0x2, PT ;  /* 0x000000020a00780c */ /* 0x040fe20003f05270 */
[----:B------:R-:W-:Y:S01]  /*55b0*/  UMOV UR36, UR46 ;  /* 0x0000002e00247c82 */ /* 0x000fe20008000000 */
[----:B------:R-:W-:Y:S01]  /*55c0*/  IMAD.U32 R6, RZ, RZ, UR5 ;  /* 0x00000005ff067e24 */ /* 0x000fe2000f8e00ff */
[----:B------:R-:W-:Y:S01]  /*55d0*/  UPLOP3.LUT UP3, UPT, UPT, UPT, UPT, 0x80, 0x8 ;  /* 0x000000000008789c */ /* 0x000fe20003f6f070 */
[----:B------:R-:W-:Y:S01]  /*55e0*/  SEL R0, RZ, 0x1, P0 ;  /* 0x00000001ff007807 */ /* 0x000fe20000000000 */
[----:B------:R-:W-:Y:S01]  /*55f0*/  UIADD3 UR31, UPT, UPT, UR13, UR18, URZ ;  /* 0x000000120d1f7290 */ /* 0x000fe2000fffe0ff */
[----:B------:R-:W-:Y:S01]  /*5600*/  SEL R10, R10, RZ, P0 ;  /* 0x000000ff0a0a7207 */ /* 0x000fe20000000000 */
[----:B------:R-:W-:Y:S01]  /*5610*/  UIADD3 UR30, UPT, UPT, UR14, UR16, URZ ;  /* 0x000000100e1e7290 */ /* 0x000fe2000fffe0ff */
[----:B------:R-:W-:Y:S01]  /*5620*/  LOP3.LUT R9, R9, R0, RZ, 0x3c, !PT ;  /* 0x0000000009097212 */ /* 0x000fe200078e3cff */
[----:B-1----:R-:W-:Y:S01]  /*5630*/  IMAD.U32 R7, RZ, RZ, UR4 ;  /* 0x00000004ff077e24 */ /* 0x002fe2000f8e00ff */
[----:B------:R-:W-:Y:S04]  /*5640*/  @!P1 R2UR UR4, R6 ;  /* 0x00000000060492ca */ /* 0x000fe800000e0000 */
[----:B------:R-:W-:Y:S11]  /*5650*/  @!P1 R2UR UR5, R7 ;  /* 0x00000000070592ca */ /* 0x000ff600000e0000 */
[----:B------:R-:W-:Y:S02]  /*5660*/  @!UPT UIADD3 URZ, UPT, UPT, URZ, URZ, URZ ;  /* 0x000000fffffff290 */ /* 0x000fe4000fffe0ff */
[----:B------:R1:W-:Y:S01]  /*5670*/  @!UP0 UTMALDG.3D [UR8], [UR4], desc[UR6] ;  /* 0x00000608040085b4 */ /* 0x0003e20008011000 */
[----:B------:R1:W-:Y:S01]  /*5680*/  @!P1 SYNCS.ARRIVE.TRANS64.RED.A0TR RZ, [UR21+0x58], R3 ;  /* 0x00005803ffff99a7 */ /* 0x0003e20008300415 */
[----:B------:R-:W-:Y:S01]  /*5690*/  SYNCS.ARRIVE.TRANS64.RED.A1T0 RZ, [UR29], RZ ;  /* 0x000000ffffff79a7 */ /* 0x000fe2000810041d */
[----:B------:R-:W-:Y:S05]  /*56a0*/  BRA.U UP2, `(.L_x_89) ;  /* 0xffffffe902d87547 */ /* 0x000fea000b83ffff */
[----:B------:R-:W2:Y:S02]  /*56b0*/  SYNCS.PHASECHK.TRANS64.TRYWAIT P0, [UR21+0x60], R5 ;  /* 0x00006005ff0075a7 */ /* 0x000ea40008001115 */
[----:B--2---:R-:W-:Y:S05]  /*56c0*/  @!P0 BRA `(.L_x_90) ;  /* 0x0000005800f88947 */ /* 0x004fea0003800000 */
.L_x_220:
[----:B------:R-:W4:Y:S02]  /*56d0*/  SYNCS.PHASECHK.TRANS64.TRYWAIT P0, [UR21+0x68], R5 ;  /* 0x00006805ff0075a7 */ /* 0x000f240008001115 */
[----:B----4-:R-:W-:Y:S05]  /*56e0*/  @!P0 BRA `(.L_x_91) ;  /* 0x0000005c00088947 */ /* 0x010fea0003800000 */
.L_x_222:
[----:B------:R-:W4:Y:S01]  /*56f0*/  SYNCS.PHASECHK.TRANS64.TRYWAIT P0, [UR21+0x70], R5 ;  /* 0x00007005ff0075a7 */ /* 0x000f220008001115 */
[----:B--2---:R-:W-:Y:S01]  /*5700*/  HFMA2 R0, -RZ, RZ, 0, 5.9604644775390625e-08 ;  /* 0x00000001ff007431 */ /* 0x004fe200000001ff */
[----:B----4-:R-:W-:Y:S06]  /*5710*/  @!P0 BRA `(.L_x_92) ;  /* 0x0000005c00148947 */ /* 0x010fec0003800000 */
.L_x_224:
[----:B--2---:R-:W-:Y:S02]  /*5720*/  MOV R2, UR21 ;  /* 0x0000001500027c02 */ /* 0x004fe40008000f00 */
[----:B-1----:R-:W-:-:S07]  /*5730*/  SHF.L.U32 R3, R0, 0x1f, RZ ;  /* 0x0000001f00037819 */ /* 0x002fce00000006ff */
.L_x_93:
[----:B-1----:R1:W2:Y:S02]  /*5740*/  SYNCS.PHASECHK.TRANS64.TRYWAIT P0, [R2+URZ+0x78], R3 ;  /* 0x00007803020075a7 */ /* 0x0022a400080011ff */
[----:B--2---:R-:W-:Y:S05]  /*5750*/  @!P0 NANOSLEEP.SYNCS 0x989680 ;  /* 0x009896800000895d */ /* 0x004fea0003900000 */
[----:B------:R-:W2:Y:S02]  /*5760*/  @!P0 SYNCS.PHASECHK.TRANS64 P0, [R2+URZ+0x78], R3 ;  /* 0x00007803020085a7 */ /* 0x000ea400080010ff */
[----:B--23--:R-:W-:Y:S05]  /*5770*/  @P0 EXIT ;  /* 0x000000000000094d */ /* 0x00cfea0003800000 */
[----:B------:R-:W-:Y:S05]  /*5780*/  BRA `(.L_x_93) ;  /* 0xfffffffc00ec7947 */ /* 0x000fea000383ffff */
.L_x_74:
[----:B------:R-:W-:-:S06]  /*5790*/  UISETP.GE.AND UP0, UPT, UR18, 0x4, UPT ;  /* 0x000000041200788c */ /* 0x000fcc000bf06270 */
[----:B------:R-:W-:-:S13]  /*57a0*/  PLOP3.LUT P0, PT, PT, PT, UP0, 0x80, 0x8 ;  /* 0x000000000008781c */ /* 0x000fda0003f0f008 */
[----:B-1----:R-:W-:Y:S05]  /*57b0*/  @!P0 EXIT ;  /* 0x000000000000894d */ /* 0x002fea0003800000 */
[----:B------:R-:W1:Y:S08]  /*57c0*/  S2UR UR4, SR_CgaCtaId ;  /* 0x00000000000479c3 */ /* 0x000e700000008800 */
[----:B------:R-:W-:Y:S01]  /*57d0*/  BAR.SYNC.DEFER_BLOCKING 0x6, 0xa0 ;  /* 0x0182800000007b1d */ /* 0x000fe20000010000 */
[C---:B------:R-:W-:Y:S01]  /*57e0*/  IMAD.SHL.U32 R4, R76.reuse, 0x20, RZ ;  /* 0x000000204c047824 */ /* 0x040fe200078e00ff */
[C---:B------:R-:W-:Y:S01]  /*57f0*/  R2P PR, R76.reuse, 0x6 ;  /* 0x000000064c007804 */ /* 0x040fe20000000000 */
[C---:B------:R-:W-:Y:S01]  /*5800*/  IMAD.SHL.U32 R2, R76.reuse, 0x4, RZ ;  /* 0x000000044c027824 */ /* 0x040fe200078e00ff */
[----:B------:R-:W-:Y:S01]  /*5810*/  CS2R R72, SRZ ;  /* 0x0000000000487805 */ /* 0x000fe2000001ff00 */
[----:B------:R-:W-:Y:S01]  /*5820*/  IMAD.U32 R23, R76, 0x10000, RZ ;  /* 0x000100004c177824 */ /* 0x000fe200078e00ff */
[----:B------:R-:W-:-:S02]  /*5830*/  UMOV UR43, 0x400 ;  /* 0x00000400002b7882 */ /* 0x000fc40000000000 */
[----:B------:R-:W2:Y:S01]  /*5840*/  LDC.64 R62, c[0x0][0x8b0] ;  /* 0x00022c00ff3e7b82 */ /* 0x000ea20000000a00 */
[----:B------:R-:W-:Y:S01]  /*5850*/  LOP3.LUT R3, R4, 0xe0, RZ, 0xc0, !PT ;  /* 0x000000e004037812 */ /* 0x000fe200078ec0ff */
[----:B------:R-:W-:Y:S01]  /*5860*/  IMAD.SHL.U32 R27, R76, 0x10, RZ ;  /* 0x000000104c1b7824 */ /* 0x000fe200078e00ff */
[----:B------:R-:W-:Y:S01]  /*5870*/  LOP3.LUT R4, R4, 0x100, RZ, 0xc0, !PT ;  /* 0x0000010004047812 */ /* 0x000fe200078ec0ff */
[----:B------:R-:W-:Y:S01]  /*5880*/  IMAD.MOV.U32 R75, RZ, RZ, 0x10 ;  /* 0x00000010ff4b7424 */ /* 0x000fe200078e00ff */
[----:B------:R-:W-:Y:S01]  /*5890*/  LOP3.LUT R2, R3, 0x1c, R2, 0xf8, !PT ;  /* 0x0000001c03027812 */ /* 0x000fe200078ef802 */
[----:B------:R-:W-:Y:S01]  /*58a0*/  IMAD.MOV.U32 R74, RZ, RZ, 0x20 ;  /* 0x00000020ff4a7424 */ /* 0x000fe200078e00ff */
[----:B------:R-:W-:Y:S01]  /*58b0*/  SHF.R.U32.HI R3, RZ, 0x2, R76 ;  /* 0x00000002ff037819 */ /* 0x000fe2000001164c */
[----:B------:R-:W3:Y:S01]  /*58c0*/  LDC.64 R60, c[0x0][0x8a8] ;  /* 0x00022a00ff3c7b82 */ /* 0x000ee20000000a00 */
[----:B------:R-:W-:Y:S01]  /*58d0*/  LOP3.LUT R23, R23, 0x600000, RZ, 0xc0, !PT ;  /* 0x0060000017177812 */ /* 0x000fe200078ec0ff */
[----:B------:R-:W-:Y:S01]  /*58e0*/  IMAD.MOV.U32 R22, RZ, RZ, RZ ;  /* 0x000000ffff167224 */ /* 0x000fe200078e00ff */
[----:B------:R-:W-:Y:S01]  /*58f0*/  LOP3.LUT R27, R4, 0x600, R27, 0xf8, !PT ;  /* 0x00000600041b7812 */ /* 0x000fe200078ef81b */
[----:B------:R-:W-:Y:S01]  /*5900*/  IMAD.MOV.U32 R71, RZ, RZ, RZ ;  /* 0x000000ffff477224 */ /* 0x000fe200078e00ff */
[----:B------:R-:W-:Y:S01]  /*5910*/  LOP3.LUT R2, R2, 0x4, R3, 0x78, !PT ;  /* 0x0000000402027812 */ /* 0x000fe200078e7803 */
[----:B------:R-:W4:Y:S01]  /*5920*/  LDCU UR62, c[0x0][0x370] ;  /* 0x00006e00ff3e77ac */ /* 0x000f220008000800 */
[----:B------:R-:W-:-:S02]  /*5930*/  LOP3.LUT R76, R76, 0x60, RZ, 0xc0, !PT ;  /* 0x000000604c4c7812 */ /* 0x000fc400078ec0ff */
[----:B------:R-:W-:Y:S01]  /*5940*/  LOP3.LUT R27, R27, R2, RZ, 0xfc, !PT ;  /* 0x000000021b1b7212 */ /* 0x000fe200078efcff */
[----:B-1----:R-:W-:Y:S01]  /*5950*/  ULEA UR43, UR4, UR43, 0x18 ;  /* 0x0000002b042b7291 */ /* 0x002fe2000f8ec0ff */
[----:B------:R-:W-:Y:S01]  /*5960*/  SEL R75, R75, 0xfffffff0, !P2 ;  /* 0xfffffff04b4b7807 */ /* 0x000fe20005000000 */
[----:B------:R-:W1:Y:S01]  /*5970*/  LDCU.64 UR4, c[0x0][0x890] ;  /* 0x00011200ff0477ac */ /* 0x000e620008000a00 */
[----:B------:R-:W-:Y:S01]  /*5980*/  SEL R74, R74, 0xffffffe0, !P1 ;  /* 0xffffffe04a4a7807 */ /* 0x000fe20004800000 */
[----:B------:R-:W2:Y:S05]  /*5990*/  LDCU.64 UR54, c[0x0][0x348] ;  /* 0x00006900ff3677ac */ /* 0x000eaa0008000a00 */
[----:B------:R-:W4:Y:S01]  /*59a0*/  LDS R0, [UR43+0x140] ;  /* 0x0001402bff007984 */ /* 0x000f220008000800 */
[----:B------:R-:W2:Y:S01]  /*59b0*/  LDCU UR42, c[0x0][0xb0c] ;  /* 0x00016180ff2a77ac */ /* 0x000ea20008000800 */
[----:B------:R-:W2:Y:S01]  /*59c0*/  LDCU UR39, c[0x0][0xb30] ;  /* 0x00016600ff2777ac */ /* 0x000ea20008000800 */
[----:B------:R-:W2:Y:S01]  /*59d0*/  LDCU.64 UR60, c[0x0][0x888] ;  /* 0x00011100ff3c77ac */ /* 0x000ea20008000a00 */
[----:B-1----:R-:W-:Y:S01]  /*59e0*/  IMAD.U32 R78, RZ, RZ, UR4 ;  /* 0x00000004ff4e7e24 */ /* 0x002fe2000f8e00ff */
[----:B------:R-:W-:Y:S01]  /*59f0*/  UIADD3 UR4, UPT, UPT, UR43, 0x400, URZ ;  /* 0x000004002b047890 */ /* 0x000fe2000fffe0ff */
[----:B------:R-:W-:Y:S01]  /*5a00*/  IMAD.U32 R77, RZ, RZ, UR5 ;  /* 0x00000005ff4d7e24 */ /* 0x000fe2000f8e00ff */
[----:B------:R-:W1:Y:S04]  /*5a10*/  LDCU.64 UR40, c[0x0][0xb28] ;  /* 0x00016500ff2877ac */ /* 0x000e680008000a00 */
[----:B------:R-:W-:Y:S01]  /*5a20*/  IMAD.U32 R69, RZ, RZ, UR4 ;  /* 0x00000004ff457e24 */ /* 0x000fe2000f8e00ff */
[----:B------:R-:W1:Y:S01]  /*5a30*/  LDCU.128 UR56, c[0x0][0xb10] ;  /* 0x00016200ff3877ac */ /* 0x000e620008000c00 */
[----:B------:R-:W1:Y:S01]  /*5a40*/  LDCU UR53, c[0x0][0x374] ;  /* 0x00006e80ff3577ac */ /* 0x000e620008000800 */
[----:B------:R-:W-:Y:S01]  /*5a50*/  UMOV UR52, URZ ;  /* 0x000000ff00347c82 */ /* 0x000fe20008000000 */
[----:B------:R-:W-:Y:S01]  /*5a60*/  UMOV UR47, URZ ;  /* 0x000000ff002f7c82 */ /* 0x000fe20008000000 */
[----:B-1234-:R-:W-:-:S07]  /*5a70*/  IMAD.IADD R23, R0, 0x1, R23 ;  /* 0x0000000100177824 */ /* 0x01efce00078e0217 */
.L_x_169:
[C---:B------:R-:W-:Y:S02]  /*5a80*/  LEA R3, R71.reuse, UR43, 0x3 ;  /* 0x0000002b47037c11 */ /* 0x040fe4000f8e18ff */
[----:B------:R-:W-:Y:S02]  /*5a90*/  SHF.L.U32 R0, R72, 0x1f, RZ ;  /* 0x0000001f48007819 */ /* 0x000fe400000006ff */
[----:B------:R-:W-:Y:S02]  /*5aa0*/  LEA R5, R71, UR43, 0x4 ;  /* 0x0000002b47057c11 */ /* 0x000fe4000f8e20ff */
[----:B-1----:R-:W1:Y:S02]  /*5ab0*/  SYNCS.PHASECHK.TRANS64.TRYWAIT P0, [R3+URZ+0x90], R0 ;  /* 0x00009000030075a7 */ /* 0x002e6400080011ff */
[----:B-1----:R-:W-:Y:S05]  /*5ac0*/  @!P0 BRA `(.L_x_94) ;  /* 0x0000005800408947 */ /* 0x002fea0003800000 */
.L_x_225:
[----:B------:R-:W2:Y:S01]  /*5ad0*/  LDS.128 R4, [R5+0x120] ;  /* 0x0001200005047984 */ /* 0x000ea20000000c00 */
[----:B------:R-:W-:Y:S01]  /*5ae0*/  UISETP.GE.AND UP0, UPT, UR45, 0x1, UPT ;  /* 0x000000012d00788c */ /* 0x000fe2000bf06270 */
[----:B------:R-:W-:Y:S01]  /*5af0*/  @!PT LDS RZ, [RZ] ;  /* 0x00000000fffff984 */ /* 0x000fe20000000800 */
[----:B------:R-:W-:Y:S01]  /*5b00*/  @!PT LDS RZ, [RZ] ;  /* 0x00000000fffff984 */ /* 0x000fe20000000800 */
[----:B------:R-:W-:Y:S01]  /*5b10*/  @!PT LDS RZ, [RZ] ;  /* 0x00000000fffff984 */ /* 0x000fe20000000800 */
[----:B------:R-:W-:Y:S01]  /*5b20*/  @!PT LDS RZ, [RZ] ;  /* 0x00000000fffff984 */ /* 0x000fe20000000800 */
[----:B------:R3:W-:Y:S06]  /*5b30*/  MEMBAR.ALL.CTA ;  /* 0x0000000000007992 */ /* 0x0007ec0000008000 */
[----:B---3--:R-:W3:Y:S01]  /*5b40*/  FENCE.VIEW.ASYNC.S ;  /* 0x00000000000073c6 */ /* 0x008ee20000000000 */
[----:B--2---:R-:W-:Y:S11]  /*5b50*/  LOP3.LUT P0, RZ, R6, 0x1, RZ, 0xc0, !PT ;  /* 0x0000000106ff7812 */ /* 0x004ff6000780c0ff */
[----:B------:R-:W-:Y:S02]  /*5b60*/  @!UPT UIADD3 URZ, UPT, UPT, URZ, URZ, URZ ;  /* 0x000000fffffff290 */ /* 0x000fe4000fffe0ff */
[----:B---3--:R-:W-:Y:S01]  /*5b70*/  VOTEU.ANY UP1, P0 ;  /* 0x0000000000ff7886 */ /* 0x008fe20000020100 */
[----:B------:R-:W-:Y:S01]  /*5b80*/  PLOP3.LUT P0, PT, PT, PT, UP1, 0x80, 0x8 ;  /* 0x000000000008781c */ /* 0x000fe20003f0f018 */
[----:B------:R-:W-:Y:S06]  /*5b90*/  UP2UR UR4, UPR, URZ, 0x2 ;  /* 0x00000002ff047883 */ /* 0x000fec0008000000 */
[----:B------:R-:W-:Y:S06]  /*5ba0*/  IMAD.U32 R79, RZ, RZ, UR4 ;  /* 0x00000004ff4f7e24 */ /* 0x000fec000f8e00ff */
[----:B-1----:R-:W-:Y:S02]  /*5bb0*/  @P0 SHF.R.U32.HI R0, RZ, 0x10, R5 ;  /* 0x00000010ff000819 */ /* 0x002fe40000011605 */
        /* <DEDUP_REMOVED lines=12> */
[----:B------:R-:W2:Y:S01]  /*5c80*/  LDCU UR12, c[0x0][0xb20] ;  /* 0x00016400ff0c77ac */ /* 0x000ea20008000800 */
[----:B------:R-:W-:Y:S02]  /*5c90*/  UIMAD.WIDE.U32 UR4, UR53, UR59, URZ ;  /* 0x0000003b350472a5 */ /* 0x000fe4000f8e00ff */
[----:B------:R-:W-:Y:S02]  /*5ca0*/  UIMAD.WIDE.U32 UR6, UR62, UR56, URZ ;  /* 0x000000383e0672a5 */ /* 0x000fe4000f8e00ff */
[----:B------:R-:W-:Y:S02]  /*5cb0*/  UISETP.NE.AND UP0, UPT, UR58, 0x1, UPT ;  /* 0x000000013a00788c */ /* 0x000fe4000bf05270 */
[----:B------:R-:W-:Y:S02]  /*5cc0*/  UIMAD.WIDE.U32 UR8, UR37, UR59, URZ ;  /* 0x0000003b250872a5 */ /* 0x000fe4000f8e00ff */
[----:B------:R-:W-:Y:S02]  /*5cd0*/  UIMAD.WIDE.U32 UR10, UR38, UR56, URZ ;  /* 0x00000038260a72a5 */ /* 0x000fe4000f8e00ff */
[----:B------:R-:W-:Y:S02]  /*5ce0*/  UISETP.NE.AND UP1, UPT, UR42, 0x1, UPT ;  /* 0x000000012a00788c */ /* 0x000fe4000bf25270 */
[----:B------:R-:W-:Y:S01]  /*5cf0*/  UISETP.NE.AND UP2, UPT, UR45, 0x1, UPT ;  /* 0x000000012d00788c */ /* 0x000fe2000bf45270 */
[----:B------:R-:W-:Y:S02]  /*5d00*/  UMOV UR4, UR5 ;  /* 0x0000000500047c82 */ /* 0x000fe40008000000 */
[----:B--2---:R-:W-:Y:S03]  /*5d10*/  USHF.R.U32.HI UR5, URZ, UR12, UR4 ;  /* 0x0000000cff057299 */ /* 0x004fe60008011604 */
[----:B------:R-:W-:Y:S02]  /*5d20*/  UMOV UR4, UR7 ;  /* 0x0000000700047c82 */ /* 0x000fe40008000000 */
[----:B------:R-:W-:Y:S02]  /*5d30*/  USHF.R.U32.HI UR7, URZ, UR57, UR4 ;  /* 0x00000039ff077299 */ /* 0x000fe40008011604 */
[----:B------:R-:W-:Y:S02]  /*5d40*/  USEL UR4, UR53, UR5, !UP0 ;  /* 0x0000000535047287 */ /* 0x000fe4000c000000 */
[----:B------:R-:W-:Y:S01]  /*5d50*/  USEL UR7, UR62, UR7, !UP1 ;  /* 0x000000073e077287 */ /* 0x000fe2000c800000 */
[----:B------:R-:W-:Y:S01]  /*5d60*/  UMOV UR5, UR9 ;  /* 0x0000000900057c82 */ /* 0x000fe20008000000 */
[----:B------:R-:W-:Y:S02]  /*5d70*/  UIMAD.WIDE.U32 UR8, UR4, UR40, URZ ;  /* 0x00000028040872a5 */ /* 0x000fe4000f8e00ff */
[----:B------:R-:W-:Y:S03]  /*5d80*/  USHF.R.U32.HI UR6, URZ, UR12, UR5 ;  /* 0x0000000cff067299 */ /* 0x000fe60008011605 */
[----:B------:R-:W-:Y:S01]  /*5d90*/  UMOV UR5, UR11 ;  /* 0x0000000b00057c82 */ /* 0x000fe20008000000 */
[----:B------:R-:W-:Y:S02]  /*5da0*/  UIMAD.WIDE.U32 UR10, UR7, UR40, URZ ;  /* 0x00000028070a72a5 */ /* 0x000fe4000f8e00ff */
[----:B------:R-:W-:Y:S02]  /*5db0*/  USHF.R.U32.HI UR12, URZ, UR57, UR5 ;  /* 0x00000039ff0c7299 */ /* 0x000fe40008011605 */
[----:B------:R-:W-:Y:S01]  /*5dc0*/  USEL UR6, UR37, UR6, !UP0 ;  /* 0x0000000625067287 */ /* 0x000fe2000c000000 */
[----:B------:R-:W-:Y:S02]  /*5dd0*/  UMOV UR5, UR9 ;  /* 0x0000000900057c82 */ /* 0x000fe40008000000 */
[----:B------:R-:W-:Y:S01]  /*5de0*/  UMOV UR10, UR11 ;  /* 0x0000000b000a7c82 */ /* 0x000fe20008000000 */
[----:B------:R-:W-:Y:S02]  /*5df0*/  @UP2 USHF.R.U32.HI UR4, URZ, UR41, UR5 ;  /* 0x00000029ff042299 */ /* 0x000fe40008011605 */
[----:B------:R-:W-:Y:S02]  /*5e00*/  @UP2 USHF.R.U32.HI UR7, URZ, UR41, UR10 ;  /* 0x00000029ff072299 */ /* 0x000fe4000801160a */
[----:B------:R-:W-:Y:S02]  /*5e10*/  UIMAD UR4, UR45, UR4, URZ ;  /* 0x000000042d0472a4 */ /* 0x000fe4000f8e02ff */
[----:B------:R-:W-:Y:S02]  /*5e20*/  UIMAD.WIDE.U32 UR10, UR6, UR40, URZ ;  /* 0x00000028060a72a5 */ /* 0x000fe4000f8e00ff */
[----:B------:R-:W-:Y:S02]  /*5e30*/  USEL UR5, UR38, UR12, !UP1 ;  /* 0x0000000c26057287 */ /* 0x000fe4000c800000 */
[----:B------:R-:W-:Y:S02]  /*5e40*/  UIMAD UR8, UR45, UR7, URZ ;  /* 0x000000072d0872a4 */ /* 0x000fe4000f8e02ff */
[----:B------:R-:W-:Y:S03]  /*5e50*/  UISETP.GE.AND UP0, UPT, UR6, UR4, UPT ;  /* 0x000000040600728c */ /* 0x000fe6000bf06270 */
[----:B------:R-:W-:Y:S01]  /*5e60*/  UMOV UR4, UR11 ;  /* 0x0000000b00047c82 */ /* 0x000fe20008000000 */
[----:B------:R-:W-:Y:S02]  /*5e70*/  UISETP.GE.OR UP0, UPT, UR5, UR8, UP0 ;  /* 0x000000080500728c */ /* 0x000fe40008706670 */
[----:B------:R-:W-:Y:S02]  /*5e80*/  USHF.R.U32.HI UR4, URZ, UR41, UR4 ;  /* 0x00000029ff047299 */ /* 0x000fe40008011604 */
[----:B------:R-:W-:Y:S02]  /*5e90*/  UIMAD.WIDE.U32 UR8, UR5, UR40, URZ ;  /* 0x00000028050872a5 */ /* 0x000fe4000f8e00ff */
[----:B------:R-:W-:Y:S02]  /*5ea0*/  USEL UR11, UR6, UR4, !UP2 ;  /* 0x00000004060b7287 */ /* 0x000fe4000d000000 */
[----:B------:R-:W-:Y:S02]  /*5eb0*/  UIADD3 UR8, UPT, UPT, -UR5, URZ, URZ ;  /* 0x000000ff05087290 */ /* 0x000fe4000fffe1ff */
[----:B------:R-:W-:Y:S01]  /*5ec0*/  UIADD3 UR10, UPT, UPT, -UR11, URZ, URZ ;  /* 0x000000ff0b0a7290 */ /* 0x000fe2000fffe1ff */
[----:B------:R-:W-:Y:S01]  /*5ed0*/  @!UP0 UMOV UR4, UR9 ;  /* 0x0000000900048c82 */ /* 0x000fe20008000000 */
[----:B------:R-:W-:Y:S02]  /*5ee0*/  UIADD3 UR9, UPT, UPT, -UR6, URZ, URZ ;  /* 0x000000ff06097290 */ /* 0x000fe4000fffe1ff */
[----:B------:R-:W-:Y:S02]  /*5ef0*/  @!UP0 USHF.R.U32.HI UR4, URZ, UR41, UR4 ;  /* 0x00000029ff048299 */ /* 0x000fe40008011604 */
[----:B------:R-:W-:Y:S02]  /*5f00*/  UIMAD UR10, UR45, UR10, UR6 ;  /* 0x0000000a2d0a72a4 */ /* 0x000fe4000f8e0206 */
[----:B------:R-:W-:Y:S04]  /*5f10*/  @!UP0 USEL UR4, UR5, UR4, !UP2 ;  /* 0x0000000405048287 */ /* 0x000fe8000d000000 */
[----:B------:R-:W-:Y:S02]  /*5f20*/  @!UP0 UIMAD UR10, UR7, UR10, UR4 ;  /* 0x0000000a070a82a4 */ /* 0x000fe4000f8e0204 */
[----:B------:R-:W-:Y:S02]  /*5f30*/  @!UP0 UIADD3 UR11, UPT, UPT, UR11, -UR4, URZ ;  /* 0x800000040b0b8290 */ /* 0x000fe4000fffe0ff */
[----:B------:R-:W-:Y:S02]  /*5f40*/  UIMAD UR7, UR42, UR8, UR38 ;  /* 0x000000082a0772a4 */ /* 0x000fe4000f8e0226 */
[----:B------:R-:W-:Y:S02]  /*5f50*/  @!UP0 UIMAD UR6, UR11, UR45, UR5 ;  /* 0x0000002d0b0682a4 */ /* 0x000fe4000f8e0205 */
[----:B------:R-:W-:Y:S01]  /*5f60*/  UIMAD UR4, UR58, UR9, UR37 ;  /* 0x000000093a0472a4 */ /* 0x000fe2000f8e0225 */
[----:B------:R-:W-:Y:S02]  /*5f70*/  @!UP0 UMOV UR5, UR10 ;  /* 0x0000000a00058c82 */ /* 0x000fe40008000000 */
[----:B------:R-:W-:Y:S02]  /*5f80*/  UIMAD UR38, UR5, UR42, UR7 ;  /* 0x0000002a052672a4 */ /* 0x000fe4000f8e0207 */
[----:B------:R-:W-:Y:S11]  /*5f90*/  UIMAD UR37, UR6, UR58, UR4 ;  /* 0x0000003a062572a4 */ /* 0x000ff6000f8e0204 */
[----:B------:R-:W-:Y:S01]  /*5fa0*/  @!UPT UIADD3 URZ, UPT, UPT, URZ, URZ, URZ ;  /* 0x000000fffffff290 */ /* 0x000fe2000fffe0ff */
.L_x_95:
[----:B------:R-:W-:Y:S01]  /*5fb0*/  UISETP.NE.AND UP0, UPT, UR39, 0x1, UPT ;  /* 0x000000012700788c */ /* 0x000fe2000bf05270 */
[----:B------:R-:W-:Y:S01]  /*5fc0*/  LOP3.LUT P0, RZ, R69, 0x3f0, RZ, 0xc0, !PT ;  /* 0x000003f045ff7812 */ /* 0x000fe2000780c0ff */
[----:B------:R-:W-:Y:S01]  /*5fd0*/  USHF.L.U32 UR50, UR30, 0x6, URZ ;  /* 0x000000061e327899 */ /* 0x000fe200080006ff */
[----:B------:R-:W-:Y:S01]  /*5fe0*/  BSSY.RECONVERGENT B6, `(.L_x_96) ;  /* 0x0000034000067945 */ /* 0x000fe20003800200 */
[----:B------:R-:W-:Y:S01]  /*5ff0*/  USHF.L.U32 UR49, UR31, 0x8, URZ ;  /* 0x000000081f317899 */ /* 0x000fe200080006ff */
[----:B------:R-:W-:Y:S06]  /*6000*/  IADD3 R71, PT, PT, R71, 0x1, RZ ;  /* 0x0000000147477810 */ /* 0x000fec0007ffe0ff */
[----:B------:R-:W2:Y:S01]  /*6010*/  @!UP0 LDCU.128 UR12, c[0x0][0xb10] ;  /* 0x00016200ff0c87ac */ /* 0x000ea20008000c00 */
[----:B------:R-:W3:Y:S01]  /*6020*/  @!UP0 LDCU UR5, c[0x0][0xb0c] ;  /* 0x00016180ff0587ac */ /* 0x000ee20008000800 */
[----:B------:R-:W4:Y:S01]  /*6030*/  @!UP0 LDCU UR10, c[0x0][0xb20] ;  /* 0x00016400ff0a87ac */ /* 0x000f220008000800 */
[----:B--2---:R-:W-:Y:S02]  /*6040*/  UIMAD.WIDE.U32 UR8, UR38, UR12, URZ ;  /* 0x0000000c260872a5 */ /* 0x004fe4000f8e00ff */
[----:B------:R-:W-:Y:S02]  /*6050*/  UIMAD.WIDE.U32 UR6, UR37, UR15, URZ ;  /* 0x0000000f250672a5 */ /* 0x000fe4000f8e00ff */
[----:B------:R-:W-:Y:S03]  /*6060*/  @!UP0 UISETP.NE.AND UP1, UPT, UR14, 0x1, UPT ;  /* 0x000000010e00888c */ /* 0x000fe6000bf25270 */
[----:B------:R-:W-:Y:S01]  /*6070*/  @!UP0 UMOV UR4, UR9 ;  /* 0x0000000900048c82 */ /* 0x000fe20008000000 */
[----:B---3--:R-:W-:Y:S02]  /*6080*/  @!UP0 UISETP.NE.AND UP2, UPT, UR5, 0x1, UPT ;  /* 0x000000010500888c */ /* 0x008fe4000bf45270 */
[----:B------:R-:W-:Y:S01]  /*6090*/  @!UP0 USHF.R.U32.HI UR4, URZ, UR13, UR4 ;  /* 0x0000000dff048299 */ /* 0x000fe20008011604 */
[----:B------:R-:W-:Y:S02]  /*60a0*/  @!UP0 UMOV UR6, UR7 ;  /* 0x0000000700068c82 */ /* 0x000fe40008000000 */
[----:B----4-:R-:W-:Y:S02]  /*60b0*/  @!UP0 USHF.R.U32.HI UR6, URZ, UR10, UR6 ;  /* 0x0000000aff068299 */ /* 0x010fe40008011606 */
[----:B------:R-:W-:Y:S02]  /*60c0*/  @!UP0 USEL UR7, UR38, UR4, !UP2 ;  /* 0x0000000426078287 */ /* 0x000fe4000d000000 */
[----:B------:R-:W-:Y:S04]  /*60d0*/  @!UP0 USEL UR6, UR37, UR6, !UP1 ;  /* 0x0000000625068287 */ /* 0x000fe8000c800000 */
[----:B------:R-:W-:Y:S02]  /*60e0*/  @!UP0 UIADD3 UR4, UPT, UPT, -UR7, UR6, URZ ;  /* 0x0000000607048290 */ /* 0x000fe4000fffe1ff */
[----:B------:R-:W-:Y:S02]  /*60f0*/  @!UP0 UIADD3 UR6, UPT, UPT, UR7, -UR6, URZ ;  /* 0x8000000607068290 */ /* 0x000fe4000fffe0ff */
[----:B------:R-:W-:Y:S02]  /*6100*/  @!UP0 UIMAD UR38, UR4, UR5, UR38 ;  /* 0x00000005042682a4 */ /* 0x000fe4000f8e0226 */
[----:B------:R-:W-:Y:S01]  /*6110*/  @!UP0 UIMAD UR37, UR6, UR14, UR37 ;  /* 0x0000000e062582a4 */ /* 0x000fe2000f8e0225 */
[----:B------:R-:W-:Y:S11]  /*6120*/  @!P0 BRA `(.L_x_97) ;  /* 0x00000000007c8947 */ /* 0x000ff60003800000 */
[----:B------:R-:W2:Y:S01]  /*6130*/  LDCU.64 UR8, c[0x4][0x80] ;  /* 0x01001000ff0877ac */ /* 0x000ea20008000a00 */
[----:B------:R-:W-:Y:S01]  /*6140*/  MOV R2, 0x0 ;  /* 0x0000000000027802 */ /* 0x000fe20000000f00 */
[----:B------:R-:W-:Y:S02]  /*6150*/  HFMA2 R12, -RZ, RZ, 0, 5.9604644775390625e-08 ;  /* 0x00000001ff0c7431 */ /* 0x000fe400000001ff */
[----:B------:R-:W-:Y:S01]  /*6160*/  IMAD.MOV.U32 R8, RZ, RZ, 0x70 ;  /* 0x00000070ff087424 */ /* 0x000fe200078e00ff */
[----:B------:R3:W4:Y:S01]  /*6170*/  LDC.64 R14, c[0x4][R2] ;  /* 0x01000000020e7b82 */ /* 0x0007220000000a00 */
[----:B------:R-:W1:Y:S01]  /*6180*/  LDCU.64 UR6, c[0x4][0x88] ;  /* 0x01001100ff0677ac */ /* 0x000e620008000a00 */
[----:B------:R-:W-:Y:S01]  /*6190*/  IMAD.MOV.U32 R13, RZ, RZ, RZ ;  /* 0x000000ffff0d7224 */ /* 0x000fe200078e00ff */
[----:B------:R-:W1:Y:S01]  /*61a0*/  LDCU.64 UR4, c[0x4][0x8] ;  /* 0x01000100ff0477ac */ /* 0x000e620008000a00 */
[----:B--2---:R-:W-:Y:S01]  /*61b0*/  MOV R5, UR9 ;  /* 0x0000000900057c02 */ /* 0x004fe20008000f00 */
[----:B------:R-:W-:Y:S01]  /*61c0*/  IMAD.U32 R4, RZ, RZ, UR8 ;  /* 0x00000008ff047e24 */ /* 0x000fe2000f8e00ff */
[----:B-1----:R-:W-:Y:S01]  /*61d0*/  MOV R7, UR7 ;  /* 0x0000000700077c02 */ /* 0x002fe20008000f00 */
[----:B------:R-:W-:Y:S01]  /*61e0*/  IMAD.U32 R6, RZ, RZ, UR6 ;  /* 0x00000006ff067e24 */ /* 0x000fe2000f8e00ff */
[----:B------:R-:W-:Y:S01]  /*61f0*/  MOV R11, UR5 ;  /* 0x00000005000b7c02 */ /* 0x000fe20008000f00 */
[----:B------:R-:W-:Y:S02]  /*6200*/  IMAD.U32 R10, RZ, RZ, UR4 ;  /* 0x00000004ff0a7e24 */ /* 0x000fe4000f8e00ff */
[----:B------:R-:W-:Y:S07]  /*6210*/  LEPC R20, `(.L_x_98) ;  /* 0x000000001014794e */ /* 0x000fee0000000000 */
[----:B---345:R-:W-:Y:S05]  /*6220*/  CALL.ABS.NOINC R14 ;  /* 0x000000000e007343 */ /* 0x038fea0003c00000 */
.L_x_98:
[----:B------:R-:W1:Y:S01]  /*6230*/  LDCU.64 UR8, c[0x4][0x80] ;  /* 0x01001000ff0877ac */ /* 0x000e620008000a00 */
[----:B------:R-:W2:Y:S01]  /*6240*/  LDC.64 R2, c[0x4][R2] ;  /* 0x0100000002027b82 */ /* 0x000ea20000000a00 */
[----:B------:R-:W-:Y:S02]  /*6250*/  HFMA2 R12, -RZ, RZ, 0, 5.9604644775390625e-08 ;  /* 0x00000001ff0c7431 */ /* 0x000fe400000001ff */
[----:B------:R-:W-:Y:S02]  /*6260*/  IMAD.MOV.U32 R8, RZ, RZ, 0x70 ;  /* 0x00000070ff087424 */ /* 0x000fe400078e00ff */
[----:B------:R-:W-:Y:S01]  /*6270*/  IMAD.MOV.U32 R13, RZ, RZ, RZ ;  /* 0x000000ffff0d7224 */ /* 0x000fe200078e00ff */
[----:B------:R-:W3:Y:S01]  /*6280*/  LDCU.64 UR6, c[0x4][0x88] ;  /* 0x01001100ff0677ac */ /* 0x000ee20008000a00 */
[----:B------:R-:W4:Y:S01]  /*6290*/  LDCU.64 UR4, c[0x4][0x8] ;  /* 0x01000100ff0477ac */ /* 0x000f220008000a00 */
[----:B-1----:R-:W-:Y:S02]  /*62a0*/  MOV R4, UR8 ;  /* 0x0000000800047c02 */ /* 0x002fe40008000f00 */
[----:B------:R-:W-:Y:S02]  /*62b0*/  MOV R5, UR9 ;  /* 0x0000000900057c02 */ /* 0x000fe40008000f00 */
[----:B---3--:R-:W-:Y:S01]  /*62c0*/  MOV R7, UR7 ;  /* 0x0000000700077c02 */ /* 0x008fe20008000f00 */
[----:B------:R-:W-:Y:S01]  /*62d0*/  IMAD.U32 R6, RZ, RZ, UR6 ;  /* 0x00000006ff067e24 */ /* 0x000fe2000f8e00ff */
[----:B----4-:R-:W-:Y:S01]  /*62e0*/  MOV R11, UR5 ;  /* 0x00000005000b7c02 */ /* 0x010fe20008000f00 */
[----:B------:R-:W-:Y:S02]  /*62f0*/  IMAD.U32 R10, RZ, RZ, UR4 ;  /* 0x00000004ff0a7e24 */ /* 0x000fe4000f8e00ff */
[----:B------:R-:W-:Y:S07]  /*6300*/  LEPC R20, `(.L_x_97) ;  /* 0x000000001014794e */ /* 0x000fee0000000000 */
[----:B--2---:R-:W-:Y:S05]  /*6310*/  CALL.ABS.NOINC R2 ;  /* 0x0000000002007343 */ /* 0x004fea0003c00000 */
.L_x_97:
[----:B------:R-:W-:Y:S05]  /*6320*/  BSYNC.RECONVERGENT B6 ;  /* 0x0000000000067941 */ /* 0x000fea0003800200 */
.L_x_96:
[----:B------:R-:W-:Y:S02]  /*6330*/  R2UR UR6, R68 ;  /* 0x00000000440672ca */ /* 0x000fe400000e0000 */
[----:B------:R-:W-:Y:S02]  /*6340*/  R2UR UR5, R78 ;  /* 0x000000004e0572ca */ /* 0x000fe400000e0000 */
[----:B------:R-:W-:Y:S02]  /*6350*/  R2UR UR4, R77 ;  /* 0x000000004d0472ca */ /* 0x000fe400000e0000 */
[----:B------:R-:W-:Y:S02]  /*6360*/  ISETP.NE.U32.AND P4, PT, R62, RZ, PT ;  /* 0x000000ff3e00720c */ /* 0x000fe40003f85070 */
[----:B------:R-:W-:Y:S02]  /*6370*/  ISETP.NE.U32.AND P2, PT, RZ, UR60, PT ;  /* 0x0000003cff007c0c */ /* 0x000fe4000bf45070 */
[----:B------:R-:W-:Y:S02]  /*6380*/  ISETP.NE.AND.EX P4, PT, R63, RZ, PT, P4 ;  /* 0x000000ff3f00720c */ /* 0x000fe40003f85340 */
[----:B------:R-:W-:Y:S01]  /*6390*/  ISETP.NE.AND.EX P2, PT, RZ, UR61, PT, P2 ;  /* 0x0000003dff007c0c */ /* 0x000fe2000bf45320 */
[----:B------:R-:W-:Y:S02]  /*63a0*/  UISETP.NE.AND UP2, UPT, UR6, URZ, UPT ;  /* 0x000000ff0600728c */ /* 0x000fe4000bf45270 */
[----:B------:R-:W-:Y:S04]  /*63b0*/  UISETP.NE.U32.AND UP0, UPT, UR5, URZ, UPT ;  /* 0x000000ff0500728c */ /* 0x000fe8000bf05070 */
[----:B------:R-:W-:Y:S01]  /*63c0*/  UISETP.NE.AND.EX UP1, UPT, UR4, URZ, UPT, UP0 ;  /* 0x000000ff0400728c */ /* 0x000fe2000bf25300 */
[----:B------:R-:W-:Y:S01]  /*63d0*/  PLOP3.LUT P1, PT, PT, PT, UP2, 0x80, 0x8 ;  /* 0x000000000008781c */ /* 0x000fe20003f2f028 */
[----:B------:R-:W-:Y:S03]  /*63e0*/  UPLOP3.LUT UP0, UPT, UPT, UPT, UPT, 0x40, 0x4 ;  /* 0x000000000004789c */ /* 0x000fe60003f0e870 */
[----:B------:R-:W-:Y:S06]  /*63f0*/  @UP2 UPLOP3.LUT UP0, UPT, UPT, UPT, UP1, 0x80, 0x8 ;  /* 0x000000000008289c */ /* 0x000fec0003f0f010 */
[----:B------:R-:W-:Y:S01]  /*6400*/  PLOP3.LUT P0, PT, PT, PT, UP0, 0x80, 0x8 ;  /* 0x000000000008781c */ /* 0x000fe20003f0f008 */
[----:B------:R-:W-:Y:S01]  /*6410*/  @!UPT UIADD3 URZ, UPT, UPT, URZ, URZ, URZ ;  /* 0x000000fffffff290 */ /* 0x000fe2000fffe0ff */
[----:B------:R-:W-:Y:S11]  /*6420*/  BRA.U !UP1, `(.L_x_99) ;  /* 0x0000000109407547 */ /* 0x000ff6000b800000 */
[----:B------:R-:W-:Y:S01]  /*6430*/  UISETP.NE.U32.AND UP0, UPT, UR60, URZ, UPT ;  /* 0x000000ff3c00728c */ /* 0x000fe2000bf05070 */
[----:B------:R-:W-:Y:S01]  /*6440*/  R2UR UR6, R78 ;  /* 0x000000004e0672ca */ /* 0x000fe200000e0000 */
[----:B------:R-:W2:Y:S01]  /*6450*/  LDCU.64 UR8, c[0x0][0x358] ;  /* 0x00006b00ff0877ac */ /* 0x000ea20008000a00 */
[----:B------:R-:W-:Y:S02]  /*6460*/  HFMA2 R64, -RZ, RZ, 0, 5.9604644775390625e-08 ;  /* 0x00000001ff407431 */ /* 0x000fe400000001ff */
[----:B-1----:R-:W-:Y:S01]  /*6470*/  IMAD.MOV.U32 R0, RZ, RZ, 0x1 ;  /* 0x00000001ff007424 */ /* 0x002fe200078e00ff */
[----:B------:R-:W-:Y:S06]  /*6480*/  UISETP.NE.AND.EX UP0, UPT, UR61, URZ, UPT, UP0 ;  /* 0x000000ff3d00728c */ /* 0x000fec000bf05300 */
[----:B------:R-:W-:Y:S05]  /*6490*/  PLOP3.LUT P3, PT, PT, PT, UP0, 0x80, 0x8 ;  /* 0x000000000008781c */ /* 0x000fea0003f6f008 */
[----:B------:R-:W1:Y:S01]  /*64a0*/  @UP0 LDCU.64 UR4, c[0x0][0x888] ;  /* 0x00011100ff0407ac */ /* 0x000e620008000a00 */
[----:B------:R-:W-:Y:S07]  /*64b0*/  @UP0 UIMAD UR6, UR36, UR6, URZ ;  /* 0x00000006240602a4 */ /* 0x000fee000f8e02ff */
[----:B------:R-:W-:Y:S01]  /*64c0*/  @!P3 PRMT R64, R0, 0x7610, R64 ;  /* 0x000076100040b816 */ /* 0x000fe20000000040 */
[----:B-1----:R-:W-:Y:S06]  /*64d0*/  @UP0 UIMAD.WIDE UR4, UR6, 0x4, UR4 ;  /* 0x00000004060408a5 */ /* 0x002fec000f8e0204 */
[----:B------:R-:W-:Y:S02]  /*64e0*/  IMAD.U32 R2, RZ, RZ, UR4 ;  /* 0x00000004ff027e24 */ /* 0x000fe4000f8e00ff */
[----:B------:R-:W-:Y:S03]  /*64f0*/  IMAD.U32 R3, RZ, RZ, UR5 ;  /* 0x00000005ff037e24 */ /* 0x000fe6000f8e00ff */
[----:B------:R-:W1:Y:S02]  /*6500*/  @!UP0 LDCU UR4, c[0x0][0x880] ;  /* 0x00011000ff0487ac */ /* 0x000e640008000800 */
[----:B--2--5:R2:W5:Y:S02]  /*6510*/  @P3 LDG.E R26, desc[UR8][R2.64] ;  /* 0x00000008021a3981 */ /* 0x024564000c1e1900 */
[----:B-12---:R-:W-:Y:S02]  /*6520*/  @!P3 MOV R26, UR4 ;  /* 0x00000004001abc02 */ /* 0x006fe40008000f00 */
.L_x_99:
[----:B------:R-:W-:Y:S05]  /*6530*/  @!P4 BRA `(.L_x_100) ;  /* 0x000000000024c947 */ /* 0x000fea0003800000 */
[----:B------:R-:W-:Y:S01]  /*6540*/  ISETP.NE.U32.AND P3, PT, R60, RZ, PT ;  /* 0x000000ff3c00720c */ /* 0x000fe20003f65070 */
[----:B------:R-:W2:Y:S03]  /*6550*/  LDCU.64 UR4, c[0x0][0x358] ;  /* 0x00006b00ff0477ac */ /* 0x000ea60008000a00 */
[----:B------:R-:W-:Y:S11]  /*6560*/  ISETP.NE.AND.EX P3, PT, R61, RZ, PT, P3 ;  /* 0x000000ff3d00720c */ /* 0x000ff60003f65330 */
[----:B------:R-:W-:Y:S02]  /*6570*/  @!UPT UIADD3 URZ, UPT, UPT, URZ, URZ, URZ ;  /* 0x000000fffffff290 */ /* 0x000fe4000fffe0ff */
[----:B------:R-:W3:Y:S01]  /*6580*/  @P3 LDC.64 R2, c[0x0][0x8a8] ;  /* 0x00022a00ff023b82 */ /* 0x000ee20000000a00 */
[----:B-1----:R-:W-:Y:S04]  /*6590*/  @P3 IMAD R0, R62, UR36, RZ ;  /* 0x000000243e003c24 */ /* 0x002fe8000f8e02ff */
[----:B---3--:R-:W-:Y:S05]  /*65a0*/  @P3 IMAD.WIDE R2, R0, 0x4, R2 ;  /* 0x0000000400023825 */ /* 0x008fea00078e0202 */
[----:B--2--5:R2:W5:Y:S02]  /*65b0*/  @P3 LDG.E R24, desc[UR4][R2.64] ;  /* 0x0000000402183981 */ /* 0x024564000c1e1900 */
[----:B--2---:R-:W3:Y:S02]  /*65c0*/  @!P3 LDC R24, c[0x0][0x8a0] ;  /* 0x00022800ff18bb82 */ /* 0x004ee40000000800 */
.L_x_100:
[----:B-----5:R-:W-:Y:S01]  /*65d0*/  FSETP.NEU.AND P3, PT, R26, RZ, PT ;  /* 0x000000ff1a00720b */ /* 0x020fe20003f6d000 */
[----:B------:R-:W-:Y:S01]  /*65e0*/  IMAD.SHL.U32 R89, R27, 0x4, RZ ;  /* 0x000000041b597824 */ /* 0x000fe200078e00ff */
[----:B------:R-:W-:Y:S01]  /*65f0*/  SEL R4, RZ, 0xffffffff, P2 ;  /* 0xffffffffff047807 */ /* 0x000fe20001000000 */
[----:B------:R-:W-:Y:S01]  /*6600*/  BSSY B1, `(.L_x_101) ;  /* 0x0000043000017945 */ /* 0x000fe20003800000 */
[----:B------:R-:W-:Y:S01]  /*6610*/  @P1 LOP3.LUT P2, RZ, R64, 0xff, RZ, 0xc0, !PT ;  /* 0x000000ff40ff1812 */ /* 0x000fe2000784c0ff */
[----:B------:R-:W-:Y:S01]  /*6620*/  VIADD R82, R89, UR43 ;  /* 0x0000002b59527c36 */ /* 0x000fe20008000000 */
[----:B------:R-:W-:Y:S01]  /*6630*/  @P1 SEL R3, RZ, 0xffffffff, P3 ;  /* 0xffffffffff031807 */ /* 0x000fe20001800000 */
[----:B------:R-:W-:Y:S01]  /*6640*/  IMAD.MOV.U32 R90, RZ, RZ, 0x1 ;  /* 0x00000001ff5a7424 */ /* 0x000fe200078e00ff */
[----:B------:R-:W-:Y:S01]  /*6650*/  LEA R85, R22, UR43, 0x3 ;  /* 0x0000002b16557c11 */ /* 0x000fe2000f8e18ff */
[----:B------:R-:W-:Y:S01]  /*6660*/  IMAD.MOV.U32 R88, RZ, RZ, RZ ;  /* 0x000000ffff587224 */ /* 0x000fe200078e00ff */
[----:B------:R-:W-:Y:S02]  /*6670*/  @P0 SEL R3, R4, R3, !P2 ;  /* 0x0000000304030207 */ /* 0x000fe40005000000 */
[----:B------:R-:W-:Y:S02]  /*6680*/  CS2R R58, SRZ ;  /* 0x00000000003a7805 */ /* 0x000fe4000001ff00 */
[----:B------:R-:W-:Y:S02]  /*6690*/  SHF.L.U32 R2, R73, 0x1f, RZ ;  /* 0x0000001f49027819 */ /* 0x000fe400000006ff */
[----:B------:R-:W-:Y:S02]  /*66a0*/  CS2R R56, SRZ ;  /* 0x0000000000387805 */ /* 0x000fe4000001ff00 */
[----:B------:R-:W-:Y:S02]  /*66b0*/  @P1 LOP3.LUT R3, R3, 0x1, RZ, 0xc0, !PT ;  /* 0x0000000103031812 */ /* 0x000fe400078ec0ff */
[----:B------:R-:W-:Y:S02]  /*66c0*/  CS2R R54, SRZ ;  /* 0x0000000000367805 */ /* 0x000fe4000001ff00 */
[----:B------:R-:W-:Y:S02]  /*66d0*/  PLOP3.LUT P2, PT, PT, PT, UP1, 0x80, 0x8 ;  /* 0x000000000008781c */ /* 0x000fe40003f4f018 */
[----:B------:R-:W-:Y:S02]  /*66e0*/  CS2R R52, SRZ ;  /* 0x0000000000347805 */ /* 0x000fe4000001ff00 */
[----:B------:R-:W-:Y:S02]  /*66f0*/  ISETP.NE.U32.OR P6, PT, R3, 0x1, !P1 ;  /* 0x000000010300780c */ /* 0x000fe40004fc5470 */
[----:B------:R-:W-:Y:S02]  /*6700*/  CS2R R50, SRZ ;  /* 0x0000000000327805 */ /* 0x000fe4000001ff00 */
[----:B------:R-:W-:Y:S02]  /*6710*/  LEA.HI R25, R22, R22, RZ, 0x1 ;  /* 0x0000001616197211 */ /* 0x000fe400078f08ff */
[----:B------:R-:W-:Y:S02]  /*6720*/  CS2R R48, SRZ ;  /* 0x0000000000307805 */ /* 0x000fe4000001ff00 */
[----:B------:R-:W-:Y:S02]  /*6730*/  LOP3.LUT P4, R70, R64, 0xff, RZ, 0xc0, !PT ;  /* 0x000000ff40467812 */ /* 0x000fe4000788c0ff */
[----:B------:R-:W-:Y:S02]  /*6740*/  CS2R R46, SRZ ;  /* 0x00000000002e7805 */ /* 0x000fe4000001ff00 */
[----:B------:R-:W-:Y:S01]  /*6750*/  SEL R3, RZ, 0xffffffff, P3 ;  /* 0xffffffffff037807 */ /* 0x000fe20001800000 */
[C---:B-1----:R-:W-:Y:S01]  /*6760*/  IMAD.SHL.U32 R0, R25.reuse, 0x80, RZ ;  /* 0x0000008019007824 */ /* 0x042fe200078e00ff */
[----:B------:R-:W-:Y:S02]  /*6770*/  LOP3.LUT R25, R25, 0xffe, RZ, 0xc0, !PT ;  /* 0x00000ffe19197812 */ /* 0x000fe400078ec0ff */
[----:B------:R-:W-:Y:S02]  /*6780*/  CS2R R44, SRZ ;  /* 0x00000000002c7805 */ /* 0x000fe4000001ff00 */
[----:B------:R-:W-:Y:S01]  /*6790*/  P2R R80, PR, RZ, 0x40 ;  /* 0x00000040ff507803 */ /* 0x000fe20000000000 */
[----:B------:R-:W-:Y:S01]  /*67a0*/  VIADD R28, R82, 0x400 ;  /* 0x00000400521c7836 */ /* 0x000fe20000000000 */
[----:B------:R-:W-:Y:S01]  /*67b0*/  @P2 SEL R3, R4, R3, !P4 ;  /* 0x0000000304032207 */ /* 0x000fe20006000000 */
[----:B------:R-:W-:Y:S01]  /*67c0*/  IMAD.IADD R25, R22, 0x1, -R25 ;  /* 0x0000000116197824 */ /* 0x000fe200078e0a19 */
[----:B------:R-:W-:Y:S01]  /*67d0*/  @P6 SHF.L.U32 R5, RZ, 0x1f, RZ ;  /* 0x0000001fff056819 */ /* 0x000fe200000006ff */
[----:B------:R-:W-:Y:S01]  /*67e0*/  IMAD.IADD R81, R74, 0x1, R82 ;  /* 0x000000014a517824 */ /* 0x000fe200078e0252 */
[----:B------:R-:W-:Y:S02]  /*67f0*/  LOP3.LUT R0, R0, 0xffffff00, RZ, 0xc0, !PT ;  /* 0xffffff0000007812 */ /* 0x000fe400078ec0ff */
[----:B------:R-:W1:Y:S01]  /*6800*/  @P6 SYNCS.PHASECHK.TRANS64.TRYWAIT P1, [UR43+0x40], R5 ;  /* 0x00004005ff0065a7 */ /* 0x000e62000802112b */
[----:B------:R-:W-:Y:S02]  /*6810*/  LOP3.LUT R3, R3, 0x1, RZ, 0xc0, !PT ;  /* 0x0000000103037812 */ /* 0x000fe400078ec0ff */
[----:B------:R-:W-:Y:S02]  /*6820*/  IMAD.IADD R0, R23, 0x1, R0 ;  /* 0x0000000117007824 */ /* 0x000fe400078e0200 */
[----:B------:R-:W-:Y:S02]  /*6830*/  ISETP.NE.U32.AND P5, PT, R3, 0x1, PT ;  /* 0x000000010300780c */ /* 0x000fe40003fa5070 */
[----:B------:R-:W-:Y:S02]  /*6840*/  IMAD R25, R25, 0x100000, R0 ;  /* 0x0010000019197824 */ /* 0x000fe400078e0200 */
[----:B------:R-:W-:Y:S01]  /*6850*/  P2R R91, PR, RZ, 0x20 ;  /* 0x00000020ff5b7803 */ /* 0x000fe20000000000 */
[----:B------:R2:W4:Y:S01]  /*6860*/  SYNCS.PHASECHK.TRANS64.TRYWAIT P0, [R85+URZ+0xb0], R2 ;  /* 0x0000b002550075a7 */ /* 0x00052200080011ff */
[----:B-1----:R-:W-:Y:S01]  /*6870*/  @P6 SEL R90, RZ, 0x1, !P1 ;  /* 0x00000001ff5a6807 */ /* 0x002fe20004800000 */
[----:B--2---:R-:W-:Y:S06]  /*6880*/  @!P6 BRA `(.L_x_102) ;  /* 0x000000000068e947 */ /* 0x004fec0003800000 */
[C---:B------:R-:W-:Y:S01]  /*6890*/  @P5 IMAD R5, R75.reuse, 0x4, R28 ;  /* 0x000000044b055824 */ /* 0x040fe200078e021c */
[----:B------:R-:W-:Y:S01]  /*68a0*/  ISETP.NE.AND P1, PT, R90, RZ, PT ;  /* 0x000000ff5a00720c */ /* 0x000fe20003f25270 */
[----:B------:R-:W-:Y:S01]  /*68b0*/  @P5 IMAD R4, R75, 0x4, R82 ;  /* 0x000000044b045824 */ /* 0x000fe200078e0252 */
[----:B------:R-:W-:Y:S01]  /*68c0*/  BSSY B0, `(.L_x_103) ;  /* 0x000000e000007945 */ /* 0x000fe20003800000 */
[----:B------:R-:W-:Y:S01]  /*68d0*/  IMAD.MOV.U32 R58, RZ, RZ, RZ ;  /* 0x000000ffff3a7224 */ /* 0x000fe200078e00ff */
[----:B------:R-:W-:Y:S01]  /*68e0*/  CS2R R54, SRZ ;  /* 0x0000000000367805 */ /* 0x000fe2000001ff00 */
[----:B------:R-:W-:Y:S01]  /*68f0*/  @P5 IMAD.IADD R5, R74, 0x1, R5 ;  /* 0x000000014a055824 */ /* 0x000fe200078e0205 */
[----:B------:R-:W-:Y:S02]  /*6900*/  CS2R R52, SRZ ;  /* 0x0000000000347805 */ /* 0x000fe4000001ff00 */
[----:B------:R-:W-:Y:S02]  /*6910*/  CS2R R56, SRZ ;  /* 0x0000000000387805 */ /* 0x000fe4000001ff00 */
[----:B------:R-:W-:Y:S02]  /*6920*/  CS2R R46, SRZ ;  /* 0x00000000002e7805 */ /* 0x000fe4000001ff00 */
[----:B------:R-:W-:Y:S02]  /*6930*/  CS2R R44, SRZ ;  /* 0x00000000002c7805 */ /* 0x000fe4000001ff00 */
[----:B------:R-:W-:Y:S02]  /*6940*/  CS2R R50, SRZ ;  /* 0x0000000000327805 */ /* 0x000fe4000001ff00 */
[----:B------:R-:W-:Y:S01]  /*6950*/  CS2R R48, SRZ ;  /* 0x0000000000307805 */ /* 0x000fe2000001ff00 */
[----:B------:R-:W-:Y:S06]  /*6960*/  @P1 BRA `(.L_x_104) ;  /* 0x00000000000c1947 */ /* 0x000fec0003800000 */
[----:B------:R-:W-:Y:S04]  /*6970*/  SHF.L.U32 R3, RZ, 0x1f, RZ ;  /* 0x0000001fff037819 */ /* 0x000fe800000006ff */
[----:B------:R-:W1:Y:S02]  /*6980*/  SYNCS.PHASECHK.TRANS64.TRYWAIT P1, [UR43+0x40], R3 ;  /* 0x00004003ff0075a7 */ /* 0x000e64000802112b */
[----:B-1----:R-:W-:Y:S05]  /*6990*/  @!P1 BRA `(.L_x_105) ;  /* 0x0000004800a09947 */ /* 0x002fea0003800000 */
.L_x_104:
[----:B------:R-:W-:Y:S05]  /*69a0*/  BSYNC B0 ;  /* 0x0000000000007941 */ /* 0x000fea0003800000 */
.L_x_103:
[----:B------:R-:W-:Y:S01]  /*69b0*/  ISETP.NE.AND P1, PT, R91, RZ, PT ;  /* 0x000000ff5b00720c */ /* 0x000fe20003f25270 */
[----:B------:R-:W-:Y:S11]  /*69c0*/  HFMA2 R88, -RZ, RZ, 0, 5.9604644775390625e-08 ;  /* 0x00000001ff587431 */ /* 0x000ff600000001ff */
[----:B------:R-:W-:Y:S01]  /*69d0*/  @!UPT UIADD3 URZ, UPT, UPT, URZ, URZ, URZ ;  /* 0x000000fffffff290 */ /* 0x000fe2000fffe0ff */
[----:B------:R-:W-:Y:S05]  /*69e0*/  @P1 WARPSYNC.ALL ;  /* 0x0000000000001948 */ /* 0x000fea0003800000 */
[----:B------:R2:W1:Y:S04]  /*69f0*/  @P1 LDSM.16.M88.4 R52, [R4+0x400] ;  /* 0x000400000434183b */ /* 0x0004680000000200 */
[----:B------:R2:W1:Y:S04]  /*6a00*/  @P1 LDSM.16.M88.4 R56, [R5] ;  /* 0x000000000538183b */ /* 0x0004680000000200 */
[----:B------:R2:W1:Y:S04]  /*6a10*/  @P1 LDSM.16.M88.4 R44, [R89+UR43+0x400] ;  /* 0x0004002b592c183b */ /* 0x0004680008000200 */
[----:B------:R2:W1:Y:S02]  /*6a20*/  @P1 LDSM.16.M88.4 R48, [R81+0x400] ;  /* 0x000400005130183b */ /* 0x0004640000000200 */
.L_x_102:
[----:B------:R-:W-:Y:S05]  /*6a30*/  BSYNC B1 ;  /* 0x0000000000017941 */ /* 0x000fea0003800000 */
.L_x_101:
[----:B-1----:R-:W-:Y:S04]  /*6a40*/  SHF.R.U32.HI R0, RZ, 0x15, R25 ;  /* 0x00000015ff007819 */ /* 0x002fe80000011619 */
[----:B------:R-:W-:Y:S01]  /*6a50*/  LOP3.LUT P1, RZ, R0, 0x3, R65, 0x48, !PT ;  /* 0x0000000300ff7812 */ /* 0x000fe20007824841 */
[----:B------:R-:W-:Y:S01]  /*6a60*/  @!UPT UIADD3 URZ, UPT, UPT, URZ, URZ, URZ ;  /* 0x000000fffffff290 */ /* 0x000fe2000fffe0ff */
[----:B----4-:R-:W-:Y:S11]  /*6a70*/  @P0 BRA `(.L_x_106) ;  /* 0x0000000000080947 */ /* 0x010ff60003800000 */
[----:B------:R-:W1:Y:S02]  /*6a80*/  SYNCS.PHASECHK.TRANS64.TRYWAIT P0, [R85+URZ+0xb0], R2 ;  /* 0x0000b002550075a7 */ /* 0x000e6400080011ff */
[----:B-1----:R-:W-:Y:S05]  /*6a90*/  @!P0 BRA `(.L_x_107) ;  /* 0x0000004800788947 */ /* 0x002fea0003800000 */
.L_x_106:
[----:B------:R-:W-:Y:S05]  /*6aa0*/  @!P1 BRA `(.L_x_108) ;  /* 0x0000000000409947 */ /* 0x000fea0003800000 */
[----:B------:R-:W2:Y:S01]  /*6ab0*/  LDCU.64 UR8, c[0x4][0x70] ;  /* 0x01000e00ff0877ac */ /* 0x000ea20008000a00 */
[----:B------:R-:W-:Y:S01]  /*6ac0*/  MOV R3, 0x0 ;  /* 0x0000000000037802 */ /* 0x000fe20000000f00 */
[----:B------:R-:W-:Y:S02]  /*6ad0*/  HFMA2 R12, -RZ, RZ, 0, 5.9604644775390625e-08 ;  /* 0x00000001ff0c7431 */ /* 0x000fe400000001ff */
[----:B------:R-:W-:Y:S02]  /*6ae0*/  IMAD.MOV.U32 R8, RZ, RZ, 0x192 ;  /* 0x00000192ff087424 */ /* 0x000fe400078e00ff */
[----:B------:R-:W-:Y:S01]  /*6af0*/  IMAD.MOV.U32 R13, RZ, RZ, RZ ;  /* 0x000000ffff0d7224 */ /* 0x000fe200078e00ff */
[----:B------:R-:W4:Y:S01]  /*6b00*/  LDCU.64 UR6, c[0x4][0x78] ;  /* 0x01000f00ff0677ac */ /* 0x000f220008000a00 */
[----:B-1----:R-:W1:Y:S01]  /*6b10*/  LDC.64 R2, c[0x4][R3] ;  /* 0x0100000003027b82 */ /* 0x002e620000000a00 */
[----:B------:R-:W5:Y:S01]  /*6b20*/  LDCU.64 UR4, c[0x4][0x10] ;  /* 0x01000200ff0477ac */ /* 0x000f620008000a00 */
[----:B--2---:R-:W-:Y:S01]  /*6b30*/  MOV R5, UR9 ;  /* 0x0000000900057c02 */ /* 0x004fe20008000f00 */
[----:B------:R-:W-:Y:S01]  /*6b40*/  IMAD.U32 R4, RZ, RZ, UR8 ;  /* 0x00000008ff047e24 */ /* 0x000fe2000f8e00ff */
[----:B----4-:R-:W-:Y:S01]  /*6b50*/  MOV R7, UR7 ;  /* 0x0000000700077c02 */ /* 0x010fe20008000f00 */
[----:B------:R-:W-:Y:S01]  /*6b60*/  IMAD.U32 R6, RZ, RZ, UR6 ;  /* 0x00000006ff067e24 */ /* 0x000fe2000f8e00ff */
[----:B-----5:R-:W-:Y:S01]  /*6b70*/  MOV R11, UR5 ;  /* 0x00000005000b7c02 */ /* 0x020fe20008000f00 */
[----:B------:R-:W-:Y:S02]  /*6b80*/  IMAD.U32 R10, RZ, RZ, UR4 ;  /* 0x00000004ff0a7e24 */ /* 0x000fe4000f8e00ff */
[----:B------:R-:W-:Y:S07]  /*6b90*/  LEPC R20, `(.L_x_108) ;  /* 0x000000001014794e */ /* 0x000fee0000000000 */
[----:B-1-3--:R-:W-:Y:S05]  /*6ba0*/  CALL.ABS.NOINC R2 ;  /* 0x0000000002007343 */ /* 0x00afea0003c00000 */
.L_x_108:
[----:B------:R-:W-:Y:S05]  /*6bb0*/  WARPSYNC.ALL ;  /* 0x0000000000007948 */ /* 0x000fea0003800000 */
[----:B------:R-:W-:Y:S01]  /*6bc0*/  R2UR UR4, R25 ;  /* 0x00000000190472ca */ /* 0x000fe200000e0000 */
[----:B------:R-:W-:Y:S01]  /*6bd0*/  BSSY.RECONVERGENT B0, `(.L_x_109) ;  /* 0x000003c000007945 */ /* 0x000fe20003800200 */
[----:B------:R-:W-:Y:S02]  /*6be0*/  SHF.L.U32 R87, R75, 0x2, RZ ;  /* 0x000000024b577819 */ /* 0x000fe400000006ff */
[----:B------:R-:W-:Y:S02]  /*6bf0*/  ISETP.NE.AND P0, PT, R76, RZ, PT ;  /* 0x000000ff4c00720c */ /* 0x000fe40003f05270 */
[----:B------:R-:W-:Y:S04]  /*6c00*/  IADD3 R83, PT, PT, R28, R87, RZ ;  /* 0x000000571c537210 */ /* 0x000fe80007ffe0ff */
[----:B------:R-:W-:Y:S03]  /*6c10*/  IADD3 R84, PT, PT, R74, R83, RZ ;  /* 0x000000534a547210 */ /* 0x000fe60007ffe0ff */
[----:B--2---:R-:W3:Y:S02]  /*6c20*/  LDTM.16dp128bit.x8 R4, tmem[UR4] ;  /* 0x00000004000479ee */ /* 0x004ee40008180000 */
[C---:B---3--:R-:W-:Y:S01]  /*6c30*/  FMUL R3, R24.reuse, R4 ;  /* 0x0000000418037220 */ /* 0x048fe20000400000 */
[C---:B------:R-:W-:Y:S01]  /*6c40*/  FMUL R0, R24.reuse, R5 ;  /* 0x0000000518007220 */ /* 0x040fe20000400000 */
[C---:B------:R-:W-:Y:S01]  /*6c50*/  FMUL R5, R24.reuse, R6 ;  /* 0x0000000618057220 */ /* 0x040fe20000400000 */
[----:B-1----:R-:W-:Y:S01]  /*6c60*/  FMUL R2, R24, R7 ;  /* 0x0000000718027220 */ /* 0x002fe20000400000 */
[----:B------:R-:W-:Y:S01]  /*6c70*/  FFMA R28, R26, R44, R3 ;  /* 0x0000002c1a1c7223 */ /* 0x000fe20000000003 */
[----:B------:R-:W-:Y:S01]  /*6c80*/  FMUL R7, R24, R8 ;  /* 0x0000000818077220 */ /* 0x000fe20000400000 */
        /* <DEDUP_REMOVED lines=9> */
[----:B------:R1:W-:Y:S01]  /*6d20*/  STSM.16.M88.4 [R82+0x400], R28 ;  /* 0x0004001c52007844 */ /* 0x0003e20000000200 */
        /* <DEDUP_REMOVED lines=14> */
[C---:B------:R-:W-:Y:S01]  /*6e10*/  FFMA R40, R26.reuse, R56, R15 ;  /* 0x000000381a287223 */ /* 0x040fe2000000000f */
[C---:B------:R-:W-:Y:S01]  /*6e20*/  FFMA R41, R26.reuse, R57, R12 ;  /* 0x000000391a297223 */ /* 0x040fe2000000000c */
[C---:B------:R-:W-:Y:S01]  /*6e30*/  FFMA R42, R26.reuse, R58, R17 ;  /* 0x0000003a1a2a7223 */ /* 0x040fe20000000011 */
[----:B------:R1:W-:Y:S01]  /*6e40*/  STSM.16.M88.4 [R83], R36 ;  /* 0x0000002453007844 */ /* 0x0003e20000000200 */
[----:B------:R-:W-:Y:S05]  /*6e50*/  FFMA R43, R26, R59, R14 ;  /* 0x0000003b1a2b7223 */ /* 0x000fea000000000e */
[----:B------:R1:W-:Y:S01]  /*6e60*/  STSM.16.M88.4 [R84], R40 ;  /* 0x0000002854007844 */ /* 0x0003e20000000200 */
[----:B------:R-:W-:Y:S01]  /*6e70*/  @!PT LDS RZ, [RZ] ;  /* 0x00000000fffff984 */ /* 0x000fe20000000800 */
[----:B------:R-:W-:Y:S01]  /*6e80*/  @!PT LDS RZ, [RZ] ;  /* 0x00000000fffff984 */ /* 0x000fe20000000800 */
[----:B------:R-:W-:Y:S01]  /*6e90*/  @!PT LDS RZ, [RZ] ;  /* 0x00000000fffff984 */ /* 0x000fe20000000800 */
[----:B------:R-:W-:Y:S01]  /*6ea0*/  @!PT LDS RZ, [RZ] ;  /* 0x00000000fffff984 */ /* 0x000fe20000000800 */
[----:B------:R2:W-:Y:S06]  /*6eb0*/  MEMBAR.ALL.CTA ;  /* 0x0000000000007992 */ /* 0x0005ec0000008000 */
[----:B--2---:R-:W2:Y:S02]  /*6ec0*/  FENCE.VIEW.ASYNC.S ;  /* 0x00000000000073c6 */ /* 0x004ea40000000000 */
[----:B--2---:R-:W-:Y:S06]  /*6ed0*/  BAR.SYNC.DEFER_BLOCKING 0x1, 0x80 ;  /* 0x0042000000007b1d */ /* 0x004fec0000010000 */
[----:B------:R-:W-:Y:S05]  /*6ee0*/  @P0 BRA `(.L_x_110) ;  /* 0x0000000000280947 */ /* 0x000fea0003800000 */
[----:B------:R-:W-:Y:S01]  /*6ef0*/  UIADD3 UR4, UPT, UPT, UR43, 0x400, URZ ;  /* 0x000004002b047890 */ /* 0x000fe2000fffe0ff */
[----:B------:R-:W-:Y:S05]  /*6f00*/  UMOV UR51, UR36 ;  /* 0x0000002400337c82 */ /* 0x000fea0008000000 */
[----:B------:R-:W-:Y:S01]  /*6f10*/  MOV R69, UR4 ;  /* 0x0000000400457c02 */ /* 0x000fe20008000f00 */
[----:B------:R-:W-:Y:S03]  /*6f20*/  UIADD3 UR4, UP0, UPT, UR54, 0x680, URZ ;  /* 0x0000068036047890 */ /* 0x000fe6000ff1e0ff */
[----:B------:R-:W-:Y:S01]  /*6f30*/  R2UR UR48, R69 ;  /* 0x00000000453072ca */ /* 0x000fe200000e0000 */
[----:B------:R-:W-:Y:S11]  /*6f40*/  UIADD3.X UR5, UPT, UPT, URZ, UR55, URZ, UP0, !UPT ;  /* 0x00000037ff057290 */ /* 0x000ff600087fe4ff */
[----:B------:R-:W-:Y:S01]  /*6f50*/  @!UPT UIADD3 URZ, UPT, UPT, URZ, URZ, URZ ;  /* 0x000000fffffff290 */ /* 0x000fe2000fffe0ff */
[----:B------:R2:W-:Y:S01]  /*6f60*/  UTMASTG.3D [UR48], [UR4] ;  /* 0x00000030040073b5 */ /* 0x0005e20008010000 */
[----:B------:R0:W-:Y:S01]  /*6f70*/  UTMACMDFLUSH ;  /* 0x00000000000079b7 */ /* 0x0001e20000000000 */
[----:B--2---:R-:W-:Y:S04]  /*6f80*/  DEPBAR.LE SB0, 0x1 ;  /* 0x000080400000791a */ /* 0x004fe80000000000 */
.L_x_110:
[----:B------:R-:W-:Y:S05]  /*6f90*/  BSYNC.RECONVERGENT B0 ;  /* 0x0000000000007941 */ /* 0x000fea0003800200 */
.L_x_109:
[----:B------:R-:W-:Y:S01]  /*6fa0*/  BAR.SYNC.DEFER_BLOCKING 0x1, 0x80 ;  /* 0x0042000000007b1d */ /* 0x000fe20000010000 */
[----:B------:R-:W-:Y:S01]  /*6fb0*/  ISETP.NE.AND P1, PT, R80, RZ, PT ;  /* 0x000000ff5000720c */ /* 0x000fe20003f25270 */
[----:B------:R-:W-:Y:S01]  /*6fc0*/  UISETP.NE.AND UP0, UPT, UR52, URZ, UPT ;  /* 0x000000ff3400728c */ /* 0x000fe2000bf05270 */
[----:B------:R-:W-:Y:S11]  /*6fd0*/  LEA R3, R88, UR43, 0x3 ;  /* 0x0000002b58037c11 */ /* 0x000ff6000f8e18ff */
[----:B------:R-:W-:Y:S01]  /*6fe0*/  @P1 SHF.L.U32 R4, RZ, 0x1f, RZ ;  /* 0x0000001fff041819 */ /* 0x000fe200000006ff */
[----:B------:R-:W-:Y:S06]  /*6ff0*/  BRA.U !UP0, `(.L_x_111) ;  /* 0x0000000108247547 */ /* 0x000fec000b800000 */
[----:B------:R-:W2:Y:S01]  /*7000*/  S2R R0, SR_CgaCtaId ;  /* 0x0000000000007919 */ /* 0x000ea20000008800 */
[----:B------:R-:W-:Y:S01]  /*7010*/  IMAD.U32 R2, RZ, RZ, UR47 ;  /* 0x0000002fff027e24 */ /* 0x000fe2000f8e00ff */
[----:B------:R-:W-:Y:S04]  /*7020*/  UIADD3 UR4, UPT, UPT, UR47, 0x1, URZ ;  /* 0x000000012f047890 */ /* 0x000fe8000fffe0ff */
[----:B------:R-:W-:Y:S01]  /*7030*/  @P1 LEA R2, R2, UR43, 0x3 ;  /* 0x0000002b02021c11 */ /* 0x000fe2000f8e18ff */
[----:B------:R-:W-:Y:S04]  /*7040*/  UISETP.NE.AND UP0, UPT, UR4, 0x4, UPT ;  /* 0x000000040400788c */ /* 0x000fe8000bf05270 */
[----:B------:R-:W-:Y:S01]  /*7050*/  @P1 VIADD R5, R2, 0x60 ;  /* 0x0000006002051836 */ /* 0x000fe20000000000 */
[----:B------:R-:W-:Y:S04]  /*7060*/  USEL UR47, UR4, URZ, UP0 ;  /* 0x000000ff042f7287 */ /* 0x000fe80008000000 */
[----:B--2---:R-:W-:Y:S04]  /*7070*/  @P1 PRMT R0, R0, 0x654, R5 ;  /* 0x0000065400001816 */ /* 0x004fe80000000005 */
[----:B------:R2:W-:Y:S04]  /*7080*/  @P1 SYNCS.ARRIVE.TRANS64.RED.A1T0 RZ, [R0+URZ], RZ ;  /* 0x000000ff00ff19a7 */ /* 0x0005e800081004ff */
.L_x_111:
[----:B------:R-:W3:Y:S01]  /*7090*/  @P1 SYNCS.PHASECHK.TRANS64.TRYWAIT P0, [R3+URZ+0x40], R4 ;  /* 0x00004004030015a7 */ /* 0x000ee200080011ff */
[----:B------:R-:W-:Y:S01]  /*70a0*/  BSSY B1, `(.L_x_112) ;  /* 0x0000017000017945 */ /* 0x000fe20003800000 */
[----:B---3--:R-:W-:Y:S03]  /*70b0*/  @P1 SEL R90, RZ, 0x1, !P0 ;  /* 0x00000001ff5a1807 */ /* 0x008fe60004000000 */
[----:B------:R-:W-:Y:S05]  /*70c0*/  @!P1 BRA `(.L_x_113) ;  /* 0x0000000000509947 */ /* 0x000fea0003800000 */
[----:B------:R-:W-:Y:S01]  /*70d0*/  ISETP.NE.AND P1, PT, R91, RZ, PT ;  /* 0x000000ff5b00720c */ /* 0x000fe20003f25270 */
[----:B------:R-:W-:Y:S01]  /*70e0*/  BSSY B0, `(.L_x_114) ;  /* 0x000000a000007945 */ /* 0x000fe20003800000 */
[----:B------:R-:W-:Y:S11]  /*70f0*/  ISETP.NE.AND P0, PT, R90, RZ, PT ;  /* 0x000000ff5a00720c */ /* 0x000ff60003f05270 */
[----:B------:R-:W-:Y:S04]  /*7100*/  @P1 IMAD R4, R88, 0x2000, R89 ;  /* 0x0000200058041824 */ /* 0x000fe800078e0259 */
[----:B------:R-:W-:Y:S05]  /*7110*/  @P1 VIADD R2, R4, UR43 ;  /* 0x0000002b04021c36 */ /* 0x000fea0008000000 */
[----:B------:R-:W-:Y:S01]  /*7120*/  @P1 IADD3 R5, PT, PT, R87, R2, RZ ;  /* 0x0000000257051210 */ /* 0x000fe20007ffe0ff */
[----:B------:R-:W-:Y:S01]  /*7130*/  @P1 IMAD.IADD R2, R74, 0x1, R2 ;  /* 0x000000014a021824 */ /* 0x000fe200078e0202 */
[----:B------:R-:W-:Y:S06]  /*7140*/  @P0 BRA `(.L_x_115) ;  /* 0x00000000000c0947 */ /* 0x000fec0003800000 */
[----:B--2---:R-:W-:Y:S04]  /*7150*/  SHF.L.U32 R0, RZ, 0x1f, RZ ;  /* 0x0000001fff007819 */ /* 0x004fe800000006ff */
[----:B------:R-:W2:Y:S02]  /*7160*/  SYNCS.PHASECHK.TRANS64.TRYWAIT P0, [R3+URZ+0x40], R0 ;  /* 0x00004000030075a7 */ /* 0x000ea400080011ff */
[----:B--2---:R-:W-:Y:S05]  /*7170*/  @!P0 BRA `(.L_x_116) ;  /* 0x0000004000d48947 */ /* 0x004fea0003800000 */
.L_x_115:
[----:B------:R-:W-:Y:S05]  /*7180*/  BSYNC B0 ;  /* 0x0000000000007941 */ /* 0x000fea0003800000 */
.L_x_114:
[----:B------:R-:W-:Y:S02]  /*7190*/  ISETP.NE.AND P0, PT, R91, RZ, PT ;  /* 0x000000ff5b00720c */ /* 0x000fe40003f05270 */
[----:B------:R-:W-:Y:S11]  /*71a0*/  IADD3 R88, PT, PT, R88, 0x1, RZ ;  /* 0x0000000158587810 */ /* 0x000ff60007ffe0ff */
[----:B--2---:R-:W-:Y:S01]  /*71b0*/  @P0 IMAD.IADD R0, R74, 0x1, R5 ;  /* 0x000000014a000824 */ /* 0x004fe200078e0205 */
[----:B------:R-:W-:Y:S05]  /*71c0*/  @P0 WARPSYNC.ALL ;  /* 0x0000000000000948 */ /* 0x000fea0003800000 */
[----:B------:R3:W4:Y:S04]  /*71d0*/  @P0 LDSM.16.M88.4 R44, [R4+UR43+0x400] ;  /* 0x0004002b042c083b */ /* 0x0007280008000200 */
[----:B------:R3:W2:Y:S04]  /*71e0*/  @P0 LDSM.16.M88.4 R48, [R2+0x400] ;  /* 0x000400000230083b */ /* 0x0006a80000000200 */
[----:B------:R3:W1:Y:S04]  /*71f0*/  @P0 LDSM.16.M88.4 R52, [R5+0x400] ;  /* 0x000400000534083b */ /* 0x0006680000000200 */
[----:B------:R3:W1:Y:S02]  /*7200*/  @P0 LDSM.16.M88.4 R56, [R0+0x400] ;  /* 0x000400000038083b */ /* 0x0006640000000200 */
.L_x_113:
[----:B------:R-:W-:Y:S05]  /*7210*/  BSYNC B1 ;  /* 0x0000000000017941 */ /* 0x000fea0003800000 */
.L_x_112:
[----:B--23--:R-:W-:Y:S05]  /*7220*/  VIADD R0, R25, 0x20 ;  /* 0x0000002019007836 */ /* 0x00cfea0000000000 */
[----:B------:R-:W-:Y:S04]  /*7230*/  SHF.R.U32.HI R0, RZ, 0x15, R0 ;  /* 0x00000015ff007819 */ /* 0x000fe80000011600 */
[----:B------:R-:W-:Y:S11]  /*7240*/  LOP3.LUT P0, RZ, R0, 0x3, R65, 0x48, !PT ;  /* 0x0000000300ff7812 */ /* 0x000ff60007804841 */
[----:B------:R-:W-:Y:S02]  /*7250*/  @!UPT UIADD3 URZ, UPT, UPT, URZ, URZ, URZ ;  /* 0x000000fffffff290 */ /* 0x000fe4000fffe0ff */
[----:B------:R-:W-:Y:S05]  /*7260*/  @!P0 BRA `(.L_x_117) ;  /* 0x0000000000408947 */ /* 0x000fea0003800000 */
[----:B------:R-:W2:Y:S01]  /*7270*/  LDCU.64 UR8, c[0x4][0x70] ;  /* 0x01000e00ff0877ac */ /* 0x000ea20008000a00 */
[----:B------:R-:W-:Y:S01]  /*7280*/  MOV R3, 0x0 ;  /* 0x0000000000037802 */ /* 0x000fe20000000f00 */
[----:B------:R-:W-:Y:S02]  /*7290*/  HFMA2 R12, -RZ, RZ, 0, 5.9604644775390625e-08 ;  /* 0x00000001ff0c7431 */ /* 0x000fe400000001ff */
[----:B------:R-:W-:Y:S02]  /*72a0*/  IMAD.MOV.U32 R8, RZ, RZ, 0x192 ;  /* 0x00000192ff087424 */ /* 0x000fe400078e00ff */
[----:B------:R-:W-:Y:S01]  /*72b0*/  IMAD.MOV.U32 R13, RZ, RZ, RZ ;  /* 0x000000ffff0d7224 */ /* 0x000fe200078e00ff */
[----:B------:R-:W3:Y:S01]  /*72c0*/  LDCU.64 UR6, c[0x4][0x78] ;  /* 0x01000f00ff0677ac */ /* 0x000ee20008000a00 */
[----:B------:R-:W1:Y:S01]  /*72d0*/  LDC.64 R2, c[0x4][R3] ;  /* 0x0100000003027b82 */ /* 0x000e620000000a00 */
[----:B------:R-:W5:Y:S01]  /*72e0*/  LDCU.64 UR4, c[0x4][0x10] ;  /* 0x01000200ff0477ac */ /* 0x000f620008000a00 */
[----:B--2---:R-:W-:Y:S01]  /*72f0*/  MOV R5, UR9 ;  /* 0x0000000900057c02 */ /* 0x004fe20008000f00 */
[----:B------:R-:W-:Y:S01]  /*7300*/  IMAD.U32 R4, RZ, RZ, UR8 ;  /* 0x00000008ff047e24 */ /* 0x000fe2000f8e00ff */
[----:B---3--:R-:W-:Y:S01]  /*7310*/  MOV R7, UR7 ;  /* 0x0000000700077c02 */ /* 0x008fe20008000f00 */
[----:B------:R-:W-:Y:S01]  /*7320*/  IMAD.U32 R6, RZ, RZ, UR6 ;  /* 0x00000006ff067e24 */ /* 0x000fe2000f8e00ff */
[----:B-----5:R-:W-:Y:S01]  /*7330*/  MOV R11, UR5 ;  /* 0x00000005000b7c02 */ /* 0x020fe20008000f00 */
[----:B------:R-:W-:Y:S02]  /*7340*/  IMAD.U32 R10, RZ, RZ, UR4 ;  /* 0x00000004ff0a7e24 */ /* 0x000fe4000f8e00ff */
[----:B------:R-:W-:Y:S07]  /*7350*/  LEPC R20, `(.L_x_117) ;  /* 0x000000001014794e */ /* 0x000fee0000000000 */
[----:B-1--4-:R-:W-:Y:S05]  /*7360*/  CALL.ABS.NOINC R2 ;  /* 0x0000000002007343 */ /* 0x012fea0003c00000 */
.L_x_117:
[----:B------:R-:W2:Y:S01]  /*7370*/  S2R R86, SR_CgaCtaId ;  /* 0x0000000000567919 */ /* 0x000ea20000008800 */
[----:B------:R-:W-:Y:S05]  /*7380*/  WARPSYNC.ALL ;  /* 0x0000000000007948 */ /* 0x000fea0003800000 */
[----:B------:R-:W-:Y:S01]  /*7390*/  R2UR UR4, R25 ;  /* 0x00000000190472ca */ /* 0x000fe200000e0000 */
[----:B------:R-:W-:Y:S01]  /*73a0*/  BSSY.RECONVERGENT B0, `(.L_x_118) ;  /* 0x000003f000007945 */ /* 0x000fe20003800200 */
[----:B------:R-:W-:Y:S02]  /*73b0*/  ISETP.NE.AND P6, PT, R80, RZ, PT ;  /* 0x000000ff5000720c */ /* 0x000fe40003fc5270 */
[----:B------:R-:W-:Y:S02]  /*73c0*/  ISETP.NE.AND P0, PT, R76, RZ, PT ;  /* 0x000000ff4c00720c */ /* 0x000fe40003f05270 */
[----:B------:R-:W-:Y:S07]  /*73d0*/  MOV R20, UR47 ;  /* 0x0000002f00147c02 */ /* 0x000fee0008000f00 */
[----:B------:R-:W3:Y:S02]  /*73e0*/  LDTM.16dp128bit.x8 R4, tmem[UR4+0x20] ;  /* 0x00002004000479ee */ /* 0x000ee40008180000 */
[----:B------:R-:W-:Y:S02]  /*73f0*/  @P6 LEA R20, R20, UR43, 0x3 ;  /* 0x0000002b14146c11 */ /* 0x000fe4000f8e18ff */
[----:B------:R-:W-:Y:S02]  /*7400*/  @P6 SHF.L.U32 R93, RZ, 0x1f, RZ ;  /* 0x0000001fff5d6819 */ /* 0x000fe400000006ff */
[----:B------:R-:W-:Y:S02]  /*7410*/  @P6 IADD3 R21, PT, PT, R20, 0x60, RZ ;  /* 0x0000006014156810 */ /* 0x000fe40007ffe0ff */
[----:B------:R-:W-:Y:S01]  /*7420*/  LEA R20, R88, UR43, 0x3 ;  /* 0x0000002b58147c11 */ /* 0x000fe2000f8e18ff */
[C---:B---3--:R-:W-:Y:S01]  /*7430*/  FMUL R3, R24.reuse, R4 ;  /* 0x0000000418037220 */ /* 0x048fe20000400000 */
[C---:B------:R-:W-:Y:S01]  /*7440*/  FMUL R0, R24.reuse, R5 ;  /* 0x0000000518007220 */ /* 0x040fe20000400000 */
[C---:B------:R-:W-:Y:S01]  /*7450*/  FMUL R5, R24.reuse, R6 ;  /* 0x0000000618057220 */ /* 0x040fe20000400000 */
[----:B------:R-:W-:Y:S01]  /*7460*/  FMUL R2, R24, R7 ;  /* 0x0000000718027220 */ /* 0x000fe20000400000 */
[----:B-1--4-:R-:W-:Y:S01]  /*7470*/  FFMA R28, R26, R44, R3 ;  /* 0x0000002c1a1c7223 */ /* 0x012fe20000000003 */
        /* <DEDUP_REMOVED lines=28> */
[----:B------:R1:W-:Y:S01]  /*7640*/  STSM.16.M88.4 [R83+0x2000], R36 ;  /* 0x0020002453007844 */ /* 0x0003e20000000200 */
[----:B------:R-:W-:Y:S01]  /*7650*/  FFMA R43, R26, R59, R2 ;  /* 0x0000003b1a2b7223 */ /* 0x000fe20000000002 */
[----:B--2---:R-:W-:Y:S04]  /*7660*/  @P6 PRMT R21, R86, 0x654, R21 ;  /* 0x0000065456156816 */ /* 0x004fe80000000015 */
[----:B------:R1:W-:Y:S01]  /*7670*/  STSM.16.M88.4 [R84+0x2000], R40 ;  /* 0x0020002854007844 */ /* 0x0003e20000000200 */
        /* <DEDUP_REMOVED lines=8> */
[----:B------:R-:W-:Y:S02]  /*7700*/  UIADD3 UR4, UP0, UPT, UR54, 0x680, URZ ;  /* 0x0000068036047890 */ /* 0x000fe4000ff1e0ff */
[----:B------:R-:W-:Y:S02]  /*7710*/  UIADD3 UR9, UPT, UPT, UR49, 0x20, URZ ;  /* 0x0000002031097890 */ /* 0x000fe4000fffe0ff */
[----:B------:R-:W-:Y:S02]  /*7720*/  UIADD3 UR8, UPT, UPT, UR43, 0x2400, URZ ;  /* 0x000024002b087890 */ /* 0x000fe4000fffe0ff */
[----:B------:R-:W-:Y:S01]  /*7730*/  UIADD3.X UR5, UPT, UPT, URZ, UR55, URZ, UP0, !UPT ;  /* 0x00000037ff057290 */ /* 0x000fe200087fe4ff */
[----:B------:R-:W-:Y:S01]  /*7740*/  UMOV UR10, UR50 ;  /* 0x00000032000a7c82 */ /* 0x000fe20008000000 */
[----:B------:R-:W-:Y:S07]  /*7750*/  UMOV UR11, UR36 ;  /* 0x00000024000b7c82 */ /* 0x000fee0008000000 */
[----:B------:R2:W-:Y:S01]  /*7760*/  UTMASTG.3D [UR8], [UR4] ;  /* 0x00000008040073b5 */ /* 0x0005e20008010000 */
[----:B------:R0:W-:Y:S01]  /*7770*/  UTMACMDFLUSH ;  /* 0x00000000000079b7 */ /* 0x0001e20000000000 */
[----:B--2---:R-:W-:Y:S04]  /*7780*/  DEPBAR.LE SB0, 0x1 ;  /* 0x000080400000791a */ /* 0x004fe80000000000 */
.L_x_119:
[----:B------:R-:W-:Y:S05]  /*7790*/  BSYNC.RECONVERGENT B0 ;  /* 0x0000000000007941 */ /* 0x000fea0003800200 */
.L_x_118:
[----:B------:R-:W-:Y:S01]  /*77a0*/  BAR.SYNC.DEFER_BLOCKING 0x1, 0x80 ;  /* 0x0042000000007b1d */ /* 0x000fe20000010000 */
[----:B------:R-:W-:Y:S04]  /*77b0*/  UIADD3 UR4, UPT, UPT, UR47, 0x1, URZ ;  /* 0x000000012f047890 */ /* 0x000fe8000fffe0ff */
[----:B------:R-:W-:Y:S04]  /*77c0*/  UISETP.NE.AND UP0, UPT, UR4, 0x4, UPT ;  /* 0x000000040400788c */ /* 0x000fe8000bf05270 */
[----:B------:R-:W-:Y:S01]  /*77d0*/  USEL UR46, UR4, URZ, UP0 ;  /* 0x000000ff042e7287 */ /* 0x000fe20008000000 */
[----:B------:R2:W-:Y:S01]  /*77e0*/  @P6 SYNCS.ARRIVE.TRANS64.RED.A1T0 RZ, [R21+URZ], RZ ;  /* 0x000000ff15ff69a7 */ /* 0x0005e200081004ff */
[----:B------:R-:W-:Y:S01]  /*77f0*/  BSSY B1, `(.L_x_120) ;  /* 0x0000018000017945 */ /* 0x000fe20003800000 */
[----:B------:R-:W3:Y:S02]  /*7800*/  @P6 SYNCS.PHASECHK.TRANS64.TRYWAIT P0, [R20+URZ+0x40], R93 ;  /* 0x0000405d140065a7 */ /* 0x000ee400080011ff */
[----:B---3--:R-:W-:Y:S01]  /*7810*/  @P6 SEL R90, RZ, 0x1, !P0 ;  /* 0x00000001ff5a6807 */ /* 0x008fe20004000000 */
[----:B--2---:R-:W-:Y:S06]  /*7820*/  @!P6 BRA `(.L_x_121) ;  /* 0x000000000050e947 */ /* 0x004fec0003800000 */
        /* <DEDUP_REMOVED lines=8> */
[----:B------:R-:W-:Y:S04]  /*78b0*/  SHF.L.U32 R5, RZ, 0x1f, RZ ;  /* 0x0000001fff057819 */ /* 0x000fe800000006ff */
[----:B------:R-:W2:Y:S02]  /*78c0*/  SYNCS.PHASECHK.TRANS64.TRYWAIT P0, [R20+URZ+0x40], R5 ;  /* 0x00004005140075a7 */ /* 0x000ea400080011ff */
[----:B--2---:R-:W-:Y:S05]  /*78d0*/  @!P0 BRA `(.L_x_124) ;  /* 0x0000003c00108947 */ /* 0x004fea0003800000 */
.L_x_123:
[----:B------:R-:W-:Y:S05]  /*78e0*/  BSYNC B0 ;  /* 0x0000000000007941 */ /* 0x000fea0003800000 */
.L_x_122:
[----:B------:R-:W-:Y:S02]  /*78f0*/  ISETP.NE.AND P0, PT, R91, RZ, PT ;  /* 0x000000ff5b00720c */ /* 0x000fe40003f05270 */
[----:B------:R-:W-:Y:S11]  /*7900*/  IADD3 R88, PT, PT, R88, 0x1, RZ ;  /* 0x0000000158587810 */ /* 0x000ff60007ffe0ff */
[----:B------:R-:W-:Y:S01]  /*7910*/  @P0 IMAD.IADD R4, R74, 0x1, R3 ;  /* 0x000000014a040824 */ /* 0x000fe200078e0203 */
[----:B------:R-:W-:Y:S05]  /*7920*/  @P0 WARPSYNC.ALL ;  /* 0x0000000000000948 */ /* 0x000fea0003800000 */
[----:B------:R3:W4:Y:S04]  /*7930*/  @P0 LDSM.16.M88.4 R44, [R2+UR43+0x400] ;  /* 0x0004002b022c083b */ /* 0x0007280008000200 */
[----:B------:R3:W1:Y:S04]  /*7940*/  @P0 LDSM.16.M88.4 R48, [R0+0x400] ;  /* 0x000400000030083b */ /* 0x0006680000000200 */
[----:B------:R3:W1:Y:S04]  /*7950*/  @P0 LDSM.16.M88.4 R52, [R3+0x400] ;  /* 0x000400000334083b */ /* 0x0006680000000200 */
[----:B------:R3:W1:Y:S02]  /*7960*/  @P0 LDSM.16.M88.4 R56, [R4+0x400] ;  /* 0x000400000438083b */ /* 0x0006640000000200 */
.L_x_121:
[----:B------:R-:W-:Y:S05]  /*7970*/  BSYNC B1 ;  /* 0x0000000000017941 */ /* 0x000fea0003800000 */
.L_x_120:
[----:B---3--:R-:W-:Y:S05]  /*7980*/  VIADD R0, R25, 0x40 ;  /* 0x0000004019007836 */ /* 0x008fea0000000000 */
        /* <DEDUP_REMOVED lines=20> */
.L_x_125:
[----:B------:R-:W-:Y:S05]  /*7ad0*/  WARPSYNC.ALL ;  /* 0x0000000000007948 */ /* 0x000fea0003800000 */
[----:B------:R-:W-:Y:S01]  /*7ae0*/  R2UR UR4, R25 ;  /* 0x00000000190472ca */ /* 0x000fe200000e0000 */
[----:B------:R-:W-:Y:S01]  /*7af0*/  BSSY.RECONVERGENT B0, `(.L_x_126) ;  /* 0x000003f000007945 */ /* 0x000fe20003800200 */
[----:B------:R-:W-:Y:S02]  /*7b00*/  ISETP.NE.AND P6, PT, R80, RZ, PT ;  /* 0x000000ff5000720c */ /* 0x000fe40003fc5270 */
[----:B------:R-:W-:Y:S02]  /*7b10*/  ISETP.NE.AND P0, PT, R76, RZ, PT ;  /* 0x000000ff4c00720c */ /* 0x000fe40003f05270 */
[----:B--2---:R-:W-:Y:S07]  /*7b20*/  MOV R20, UR46 ;  /* 0x0000002e00147c02 */ /* 0x004fee0008000f00 */
[----:B------:R-:W2:Y:S02]  /*7b30*/  LDTM.16dp128bit.x8 R4, tmem[UR4+0x40] ;  /* 0x00004004000479ee */ /* 0x000ea40008180000 */
[----:B------:R-:W-:Y:S02]  /*7b40*/  @P6 LEA R20, R20, UR43, 0x3 ;  /* 0x0000002b14146c11 */ /* 0x000fe4000f8e18ff */
[----:B------:R-:W-:Y:S02]  /*7b50*/  @P6 SHF.L.U32 R93, RZ, 0x1f, RZ ;  /* 0x0000001fff5d6819 */ /* 0x000fe400000006ff */
[----:B------:R-:W-:Y:S02]  /*7b60*/  @P6 IADD3 R21, PT, PT, R20, 0x60, RZ ;  /* 0x0000006014156810 */ /* 0x000fe40007ffe0ff */
[----:B------:R-:W-:Y:S02]  /*7b70*/  LEA R20, R88, UR43, 0x3 ;  /* 0x0000002b58147c11 */ /* 0x000fe4000f8e18ff */
[----:B------:R-:W-:Y:S01]  /*7b80*/  @P6 PRMT R21, R86, 0x654, R21 ;  /* 0x0000065456156816 */ /* 0x000fe20000000015 */
[C---:B--2---:R-:W-:Y:S01]  /*7b90*/  FMUL R3, R24.reuse, R4 ;  /* 0x0000000418037220 */ /* 0x044fe20000400000 */
        /* <DEDUP_REMOVED lines=33> */
[----:B------:R-:W-:Y:S05]  /*7db0*/  FFMA R43, R26, R59, R2 ;  /* 0x0000003b1a2b7223 */ /* 0x000fea0000000002 */
        /* <DEDUP_REMOVED lines=18> */
.L_x_127:
[----:B------:R-:W-:Y:S05]  /*7ee0*/  BSYNC.RECONVERGENT B0 ;  /* 0x0000000000007941 */ /* 0x000fea0003800200 */
.L_x_126:
[----:B------:R-:W-:Y:S01]  /*7ef0*/  BAR.SYNC.DEFER_BLOCKING 0x1, 0x80 ;  /* 0x0042000000007b1d */ /* 0x000fe20000010000 */
[----:B------:R-:W-:Y:S01]  /*7f00*/  UIADD3 UR4, UPT, UPT, UR46, 0x1, URZ ;  /* 0x000000012e047890 */ /* 0x000fe2000fffe0ff */
[----:B------:R-:W-:Y:S03]  /*7f10*/  HFMA2 R92, -RZ, RZ, 0, 0 ;  /* 0x00000000ff5c7431 */ /* 0x000fe600000001ff */
        /* <DEDUP_REMOVED lines=18> */
.L_x_131:
[----:B------:R-:W-:Y:S05]  /*8040*/  BSYNC B0 ;  /* 0x0000000000007941 */ /* 0x000fea0003800000 */
.L_x_130:
[----:B------:R-:W-:Y:S01]  /*8050*/  ISETP.NE.AND P0, PT, R91, RZ, PT ;  /* 0x000000ff5b00720c */ /* 0x000fe20003f05270 */
[----:B------:R-:W-:Y:S11]  /*8060*/  VIADD R88, R88, 0x1 ;  /* 0x0000000158587836 */ /* 0x000ff60000000000 */
[----:B------:R-:W-:Y:S01]  /*8070*/  @!UPT UIADD3 URZ, UPT, UPT, URZ, URZ, URZ ;  /* 0x000000fffffff290 */ /* 0x000fe2000fffe0ff */
[----:B------:R-:W-:Y:S01]  /*8080*/  @P0 IMAD.IADD R4, R74, 0x1, R3 ;  /* 0x000000014a040824 */ /* 0x000fe200078e0203 */
[----:B------:R-:W-:Y:S05]  /*8090*/  @P0 WARPSYNC.ALL ;  /* 0x0000000000000948 */ /* 0x000fea0003800000 */
[----:B------:R3:W4:Y:S04]  /*80a0*/  @P0 LDSM.16.M88.4 R44, [R2+UR43+0x400] ;  /* 0x0004002b022c083b */ /* 0x0007280008000200 */
[----:B------:R3:W1:Y:S04]  /*80b0*/  @P0 LDSM.16.M88.4 R48, [R0+0x400] ;  /* 0x000400000030083b */ /* 0x0006680000000200 */
[----:B------:R3:W1:Y:S04]  /*80c0*/  @P0 LDSM.16.M88.4 R52, [R3+0x400] ;  /* 0x000400000334083b */ /* 0x0006680000000200 */
[----:B------:R3:W1:Y:S01]  /*80d0*/  @P0 LDSM.16.M88.4 R56, [R4+0x400] ;  /* 0x000400000438083b */ /* 0x0006620000000200 */
[C---:B------:R-:W-:Y:S04]  /*80e0*/  ISETP.NE.AND P0, PT, R88.reuse, 0x4, PT ;  /* 0x000000045800780c */ /* 0x040fe80003f05270 */
[----:B------:R-:W-:Y:S02]  /*80f0*/  SEL R88, R88, RZ, P0 ;  /* 0x000000ff58587207 */ /* 0x000fe40000000000 */
[----:B------:R-:W-:Y:S02]  /*8100*/  SEL R92, RZ, 0x1, P0 ;  /* 0x00000001ff5c7807 */ /* 0x000fe40000000000 */
.L_x_129:
[----:B------:R-:W-:Y:S05]  /*8110*/  BSYNC B1 ;  /* 0x0000000000017941 */ /* 0x000fea0003800000 */
.L_x_128:
        /* <DEDUP_REMOVED lines=21> */
.L_x_133:
        /* <DEDUP_REMOVED lines=8> */
[----:B------:R-:W-:Y:S02]  /*82f0*/  @P6 SHF.L.U32 R93, R92, 0x1f, RZ ;  /* 0x0000001f5c5d6819 */ /* 0x000fe400000006ff */
        /* <DEDUP_REMOVED lines=56> */
.L_x_135:
[----:B------:R-:W-:Y:S05]  /*8680*/  BSYNC.RECONVERGENT B0 ;  /* 0x0000000000007941 */ /* 0x000fea0003800200 */
.L_x_134:
        /* <DEDUP_REMOVED lines=17> */
[----:B------:R-:W-:Y:S04]  /*87a0*/  SHF.L.U32 R5, R92, 0x1f, RZ ;  /* 0x0000001f5c057819 */ /* 0x000fe800000006ff */
[----:B------:R-:W2:Y:S02]  /*87b0*/  SYNCS.PHASECHK.TRANS64.TRYWAIT P0, [R20+URZ+0x40], R5 ;  /* 0x00004005140075a7 */ /* 0x000ea400080011ff */
[----:B--2---:R-:W-:Y:S05]  /*87c0*/  @!P0 BRA `(.L_x_140) ;  /* 0x0000002c007c8947 */ /* 0x004fea0003800000 */
.L_x_139:
[----:B------:R-:W-:Y:S05]  /*87d0*/  BSYNC B0 ;  /* 0x0000000000007941 */ /* 0x000fea0003800000 */
.L_x_138:
        /* <DEDUP_REMOVED lines=10> */
[----:B--2---:R-:W-:Y:S02]  /*8880*/  SEL R5, RZ, 0x1, P0 ;  /* 0x00000001ff057807 */ /* 0x004fe40000000000 */
[----:B------:R-:W-:Y:S02]  /*8890*/  SEL R88, R88, RZ, P0 ;  /* 0x000000ff58587207 */ /* 0x000fe40000000000 */
[----:B------:R-:W-:Y:S02]  /*88a0*/  LOP3.LUT R92, R92, R5, RZ, 0x3c, !PT ;  /* 0x000000055c5c7212 */ /* 0x000fe400078e3cff */
.L_x_137:
[----:B------:R-:W-:Y:S05]  /*88b0*/  BSYNC B1 ;  /* 0x0000000000017941 */ /* 0x000fea0003800000 */
.L_x_136:
        /* <DEDUP_REMOVED lines=21> */
.L_x_141:
[----:B------:R-:W-:Y:S05]  /*8a10*/  WARPSYNC.ALL ;  /* 0x0000000000007948 */ /* 0x000fea0003800000 */
[----:B------:R-:W-:Y:S01]  /*8a20*/  R2UR UR4, R25 ;  /* 0x00000000190472ca */ /* 0x000fe200000e0000 */
[----:B------:R-:W-:Y:S01]  /*8a30*/  BSSY.RECONVERGENT B0, `(.L_x_142) ;  /* 0x0000042000007945 */ /* 0x000fe20003800200 */
[----:B------:R-:W-:Y:S02]  /*8a40*/  ISETP.NE.AND P6, PT, R80, RZ, PT ;  /* 0x000000ff5000720c */ /* 0x000fe40003fc5270 */
[----:B------:R-:W-:Y:S02]  /*8a50*/  ISETP.NE.AND P0, PT, R76, RZ, PT ;  /* 0x000000ff4c00720c */ /* 0x000fe40003f05270 */
[----:B------:R-:W-:Y:S07]  /*8a60*/  MOV R20, UR47 ;  /* 0x0000002f00147c02 */ /* 0x000fee0008000f00 */
        /* <DEDUP_REMOVED lines=50> */
[----:B------:R-:W-:Y:S02]  /*8d90*/  UIADD3 UR4, UPT, UPT, UR43, 0x400, URZ ;  /* 0x000004002b047890 */ /* 0x000fe4000fffe0ff */
[----:B------:R-:W-:Y:S01]  /*8da0*/  UIADD3 UR9, UPT, UPT, UR49, 0x80, URZ ;  /* 0x0000008031097890 */ /* 0x000fe2000fffe0ff */
[----:B------:R-:W-:Y:S01]  /*8db0*/  UMOV UR10, UR50 ;  /* 0x00000032000a7c82 */ /* 0x000fe20008000000 */
[----:B------:R-:W-:Y:S02]  /*8dc0*/  UMOV UR11, UR36 ;  /* 0x00000024000b7c82 */ /* 0x000fe40008000000 */
        /* <DEDUP_REMOVED lines=8> */
.L_x_143:
[----:B------:R-:W-:Y:S05]  /*8e50*/  BSYNC.RECONVERGENT B0 ;  /* 0x0000000000007941 */ /* 0x000fea0003800200 */
.L_x_142:
        /* <DEDUP_REMOVED lines=20> */
.L_x_147:
[----:B------:R-:W-:Y:S05]  /*8fa0*/  BSYNC B0 ;  /* 0x0000000000007941 */ /* 0x000fea0003800000 */
.L_x_146:
        /* <DEDUP_REMOVED lines=13> */
.L_x_145:
[----:B------:R-:W-:Y:S05]  /*9080*/  BSYNC B1 ;  /* 0x0000000000017941 */ /* 0x000fea0003800000 */
.L_x_144:
        /* <DEDUP_REMOVED lines=21> */
.L_x_149:
        /* <DEDUP_REMOVED lines=65> */
.L_x_151:
[----:B------:R-:W-:Y:S05]  /*95f0*/  BSYNC.RECONVERGENT B0 ;  /* 0x0000000000007941 */ /* 0x000fea0003800200 */
.L_x_150:
        /* <DEDUP_REMOVED lines=20> */
.L_x_155:
[----:B------:R-:W-:Y:S05]  /*9740*/  BSYNC B0 ;  /* 0x0000000000007941 */ /* 0x000fea0003800000 */
.L_x_154:
        /* <DEDUP_REMOVED lines=13> */
.L_x_153:
[----:B------:R-:W-:Y:S05]  /*9820*/  BSYNC B1 ;  /* 0x0000000000017941 */ /* 0x000fea0003800000 */
.L_x_152:
        /* <DEDUP_REMOVED lines=21> */
.L_x_157:
        /* <DEDUP_REMOVED lines=65> */
.L_x_159:
[----:B------:R-:W-:Y:S05]  /*9d90*/  BSYNC.RECONVERGENT B0 ;  /* 0x0000000000007941 */ /* 0x000fea0003800200 */
.L_x_158:
        /* <DEDUP_REMOVED lines=20> */
.L_x_163:
[----:B------:R-:W-:Y:S05]  /*9ee0*/  BSYNC B0 ;  /* 0x0000000000007941 */ /* 0x000fea0003800000 */
.L_x_162:
[----:B------:R-:W-:Y:S11]  /*9ef0*/  ISETP.NE.AND P0, PT, R91, RZ, PT ;  /* 0x000000ff5b00720c */ /* 0x000ff60003f05270 */
[----:B------:R-:W-:Y:S02]  /*9f00*/  @!UPT UIADD3 URZ, UPT, UPT, URZ, URZ, URZ ;  /* 0x000000fffffff290 */ /* 0x000fe4000fffe0ff */
[----:B------:R-:W-:Y:S01]  /*9f10*/  @P0 IADD3 R2, PT, PT, R74, R87, RZ ;  /* 0x000000574a020210 */ /* 0x000fe20007ffe0ff */
[----:B------:R-:W-:Y:S05]  /*9f20*/  @P0 WARPSYNC.ALL ;  /* 0x0000000000000948 */ /* 0x000fea0003800000 */
[----:B------:R3:W4:Y:S04]  /*9f30*/  @P0 LDSM.16.M88.4 R44, [R88+UR43+0x400] ;  /* 0x0004002b582c083b */ /* 0x0007280008000200 */
[----:B------:R3:W1:Y:S04]  /*9f40*/  @P0 LDSM.16.M88.4 R48, [R0+0x400] ;  /* 0x000400000030083b */ /* 0x0006680000000200 */
[----:B------:R3:W1:Y:S04]  /*9f50*/  @P0 LDSM.16.M88.4 R52, [R87+0x400] ;  /* 0x000400005734083b */ /* 0x0006680000000200 */
[----:B------:R3:W1:Y:S02]  /*9f60*/  @P0 LDSM.16.M88.4 R56, [R2+0x400] ;  /* 0x000400000238083b */ /* 0x0006640000000200 */
.L_x_161:
[----:B------:R-:W-:Y:S05]  /*9f70*/  BSYNC B1 ;  /* 0x0000000000017941 */ /* 0x000fea0003800000 */
.L_x_160:
[----:B---3--:R-:W-:Y:S05]  /*9f80*/  VIADD R0, R25, 0xe0 ;  /* 0x000000e019007836 */ /* 0x008fea0000000000 */
[----:B------:R-:W-:Y:S04]  /*9f90*/  SHF.R.U32.HI R0, RZ, 0x15, R0 ;  /* 0x00000015ff007819 */ /* 0x000fe80000011600 */
[----:B------:R-:W-:Y:S11]  /*9fa0*/  LOP3.LUT P0, RZ, R0, 0x3, R65, 0x48, !PT ;  /* 0x0000000300ff7812 */ /* 0x000ff60007804841 */
[----:B------:R-:W-:Y:S02]  /*9fb0*/  @!UPT UIADD3 URZ, UPT, UPT, URZ, URZ, URZ ;  /* 0x000000fffffff290 */ /* 0x000fe4000fffe0ff */
[----:B------:R-:W-:Y:S05]  /*9fc0*/  @!P0 BRA `(.L_x_165) ;  /* 0x0000000000408947 */ /* 0x000fea0003800000 */
[----:B------:R-:W3:Y:S01]  /*9fd0*/  LDCU.64 UR8, c[0x4][0x70] ;  /* 0x01000e00ff0877ac */ /* 0x000ee20008000a00 */
[----:B--2---:R-:W-:Y:S01]  /*9fe0*/  MOV R3, 0x0 ;  /* 0x0000000000037802 */ /* 0x004fe20000000f00 */
[----:B------:R-:W-:Y:S02]  /*9ff0*/  HFMA2 R12, -RZ, RZ, 0, 5.9604644775390625e-08 ;  /* 0x00000001ff0c7431 */ /* 0x000fe400000001ff */
[----:B------:R-:W-:Y:S02]  /*a000*/  IMAD.MOV.U32 R8, RZ, RZ, 0x192 ;  /* 0x00000192ff087424 */ /* 0x000fe400078e00ff */
[----:B------:R-:W-:Y:S01]  /*a010*/  IMAD.MOV.U32 R13, RZ, RZ, RZ ;  /* 0x000000ffff0d7224 */ /* 0x000fe200078e00ff */
[----:B------:R-:W2:Y:S01]  /*a020*/  LDCU.64 UR6, c[0x4][0x78] ;  /* 0x01000f00ff0677ac */ /* 0x000ea20008000a00 */
[----:B------:R-:W1:Y:S01]  /*a030*/  LDC.64 R2, c[0x4][R3] ;  /* 0x0100000003027b82 */ /* 0x000e620000000a00 */
[----:B------:R-:W5:Y:S01]  /*a040*/  LDCU.64 UR4, c[0x4][0x10] ;  /* 0x01000200ff0477ac */ /* 0x000f620008000a00 */
[----:B---3--:R-:W-:Y:S01]  /*a050*/  MOV R5, UR9 ;  /* 0x0000000900057c02 */ /* 0x008fe20008000f00 */
[----:B------:R-:W-:Y:S01]  /*a060*/  IMAD.U32 R4, RZ, RZ, UR8 ;  /* 0x00000008ff047e24 */ /* 0x000fe2000f8e00ff */
[----:B--2---:R-:W-:Y:S01]  /*a070*/  MOV R7, UR7 ;  /* 0x0000000700077c02 */ /* 0x004fe20008000f00 */
[----:B------:R-:W-:Y:S01]  /*a080*/  IMAD.U32 R6, RZ, RZ, UR6 ;  /* 0x00000006ff067e24 */ /* 0x000fe2000f8e00ff */
[----:B-----5:R-:W-:Y:S01]  /*a090*/  MOV R11, UR5 ;  /* 0x00000005000b7c02 */ /* 0x020fe20008000f00 */
[----:B------:R-:W-:Y:S02]  /*a0a0*/  IMAD.U32 R10, RZ, RZ, UR4 ;  /* 0x00000004ff0a7e24 */ /* 0x000fe4000f8e00ff */
[----:B------:R-:W-:Y:S07]  /*a0b0*/  LEPC R20, `(.L_x_165) ;  /* 0x000000001014794e */ /* 0x000fee0000000000 */
[----:B-1--4-:R-:W-:Y:S05]  /*a0c0*/  CALL.ABS.NOINC R2 ;  /* 0x0000000002007343 */ /* 0x012fea0003c00000 */
.L_x_165:
[----:B------:R-:W-:Y:S01]  /*a0d0*/  ISETP.NE.AND P0, PT, R76, RZ, PT ;  /* 0x000000ff4c00720c */ /* 0x000fe20003f05270 */
[----:B------:R-:W-:Y:S05]  /*a0e0*/  WARPSYNC.ALL ;  /* 0x0000000000007948 */ /* 0x000fea0003800000 */
[----:B------:R-:W-:Y:S01]  /*a0f0*/  R2UR UR4, R25 ;  /* 0x00000000190472ca */ /* 0x000fe200000e0000 */
[----:B------:R-:W3:Y:S01]  /*a100*/  S2UR UR5, SR_CgaCtaId ;  /* 0x00000000000579c3 */ /* 0x000ee20000008800 */
[----:B------:R-:W-:Y:S11]  /*a110*/  BSSY.RECONVERGENT B0, `(.L_x_166) ;  /* 0x000003d000007945 */ /* 0x000ff60003800200 */
[----:B------:R-:W2:Y:S01]  /*a120*/  LDTM.16dp128bit.x8 R4, tmem[UR4+0xe0] ;  /* 0x0000e004000479ee */ /* 0x000ea20008180000 */
[----:B------:R-:W-:Y:S01]  /*a130*/  R2UR UR4, R85 ;  /* 0x00000000550472ca */ /* 0x000fe200000e0000 */
[----:B------:R-:W-:Y:S11]  /*a140*/  NOP ;  /* 0x0000000000007918 */ /* 0x000ff60000000000 */
[----:B------:R-:W-:Y:S01]  /*a150*/  @!UPT UIADD3 URZ, UPT, UPT, URZ, URZ, URZ ;  /* 0x000000fffffff290 */ /* 0x000fe2000fffe0ff */
[----:B------:R-:W-:Y:S01]  /*a160*/  UIADD3 UR4, UPT, UPT, UR4, 0xd0, URZ ;  /* 0x000000d004047890 */ /* 0x000fe2000fffe0ff */
[C---:B--2---:R-:W-:Y:S03]  /*a170*/  FMUL R3, R24.reuse, R4 ;  /* 0x0000000418037220 */ /* 0x044fe60000400000 */
[----:B---3--:R-:W-:Y:S01]  /*a180*/  UPRMT UR4, UR5, 0x654, UR4 ;  /* 0x0000065405047896 */ /* 0x008fe20008000004 */
[C---:B------:R-:W-:Y:S01]  /*a190*/  FMUL R0, R24.reuse, R5 ;  /* 0x0000000518007220 */ /* 0x040fe20000400000 */
[----:B------:R-:W-:Y:S01]  /*a1a0*/  FMUL R5, R24, R6 ;  /* 0x0000000618057220 */ /* 0x000fe20000400000 */
[----:B-1--4-:R-:W-:Y:S01]  /*a1b0*/  FFMA R28, R26, R44, R3 ;  /* 0x0000002c1a1c7223 */ /* 0x012fe20000000003 */
[C---:B------:R-:W-:Y:S01]  /*a1c0*/  FMUL R2, R24.reuse, R7 ;  /* 0x0000000718027220 */ /* 0x040fe20000400000 */
        /* <DEDUP_REMOVED lines=15> */
[----:B------:R-:W-:Y:S01]  /*a2c0*/  SYNCS.ARRIVE.TRANS64.RED.A1T0 RZ, [UR4], RZ ;  /* 0x000000ffffff79a7 */ /* 0x000fe20008100404 */
[----:B------:R1:W-:Y:S01]  /*a2d0*/  STSM.16.M88.4 [R82+0x6400], R28 ;  /* 0x0064001c52007844 */ /* 0x0003e20000000200 */
        /* <DEDUP_REMOVED lines=32> */
.L_x_167:
[----:B------:R-:W-:Y:S05]  /*a4e0*/  BSYNC.RECONVERGENT B0 ;  /* 0x0000000000007941 */ /* 0x000fea0003800200 */
.L_x_166:
[----:B------:R-:W-:Y:S01]  /*a4f0*/  BAR.SYNC.DEFER_BLOCKING 0x1, 0x80 ;  /* 0x0042000000007b1d */ /* 0x000fe20000010000 */
[----:B------:R-:W-:Y:S01]  /*a500*/  UISETP.NE.AND UP0, UPT, UR52, -0x8, UPT ;  /* 0xfffffff83400788c */ /* 0x000fe2000bf05270 */
[----:B------:R-:W-:Y:S08]  /*a510*/  IADD3 R0, PT, PT, R22, 0x1, RZ ;  /* 0x0000000116007810 */ /* 0x000ff00007ffe0ff */
[----:B------:R-:W-:Y:S05]  /*a520*/  BRA.U !UP0, `(.L_x_168) ;  /* 0x0000000108247547 */ /* 0x000fea000b800000 */
[----:B------:R-:W-:Y:S01]  /*a530*/  ISETP.NE.AND P0, PT, R80, RZ, PT ;  /* 0x000000ff5000720c */ /* 0x000fe20003f05270 */
[----:B------:R-:W-:Y:S01]  /*a540*/  IMAD.U32 R2, RZ, RZ, UR47 ;  /* 0x0000002fff027e24 */ /* 0x000fe2000f8e00ff */
[----:B------:R-:W-:Y:S04]  /*a550*/  UIADD3 UR4, UPT, UPT, UR47, 0x1, URZ ;  /* 0x000000012f047890 */ /* 0x000fe8000fffe0ff */
[----:B------:R-:W-:Y:S04]  /*a560*/  UISETP.NE.AND UP0, UPT, UR4, 0x4, UPT ;  /* 0x000000040400788c */ /* 0x000fe8000bf05270 */
[----:B------:R-:W-:Y:S03]  /*a570*/  USEL UR47, UR4, URZ, UP0 ;  /* 0x000000ff042f7287 */ /* 0x000fe60008000000 */
[----:B------:R-:W-:Y:S05]  /*a580*/  @P0 LEA R2, R2, UR43, 0x3 ;  /* 0x0000002b02020c11 */ /* 0x000fea000f8e18ff */
[----:B------:R-:W-:Y:S05]  /*a590*/  @P0 VIADD R3, R2, 0x60 ;  /* 0x0000006002030836 */ /* 0x000fea0000000000 */
[----:B------:R-:W-:Y:S04]  /*a5a0*/  @P0 PRMT R3, R86, 0x654, R3 ;  /* 0x0000065456030816 */ /* 0x000fe80000000003 */
[----:B------:R2:W-:Y:S03]  /*a5b0*/  @P0 SYNCS.ARRIVE.TRANS64.RED.A1T0 RZ, [R3+URZ], RZ ;  /* 0x000000ff03ff09a7 */ /* 0x0005e600081004ff */
.L_x_168:
[----:B------:R-:W-:Y:S01]  /*a5c0*/  R2UR UR6, R79 ;  /* 0x000000004f0672ca */ /* 0x000fe200000e0000 */
[----:B------:R-:W-:Y:S01]  /*a5d0*/  UIADD3 UR52, UPT, UPT, UR52, 0x8, URZ ;  /* 0x0000000834347890 */ /* 0x000fe2000fffe0ff */
[----:B------:R-:W-:Y:S01]  /*a5e0*/  R2UR UR5, R66 ;  /* 0x00000000420572ca */ /* 0x000fe200000e0000 */
[----:B------:R-:W-:Y:S01]  /*a5f0*/  UMOV UR36, UR63 ;  /* 0x0000003f00247c82 */ /* 0x000fe20008000000 */
[----:B------:R-:W-:Y:S02]  /*a600*/  R2UR UR4, R67 ;  /* 0x00000000430472ca */ /* 0x000fe400000e0000 */
[----:B------:R-:W-:Y:S02]  /*a610*/  ISETP.NE.AND P0, PT, R71, 0x2, PT ;  /* 0x000000024700780c */ /* 0x000fe40003f05270 */
[----:B------:R-:W-:Y:S02]  /*a620*/  ISETP.NE.AND P1, PT, R0, 0x4, PT ;  /* 0x000000040000780c */ /* 0x000fe40003f25270 */
[----:B--2---:R-:W-:Y:S02]  /*a630*/  SEL R3, RZ, 0x1, P0 ;  /* 0x00000001ff037807 */ /* 0x004fe40000000000 */
[----:B------:R-:W-:Y:S01]  /*a640*/  SEL R2, RZ, 0x1, P1 ;  /* 0x00000001ff027807 */ /* 0x000fe20000800000 */
[----:B------:R-:W-:Y:S01]  /*a650*/  UISETP.NE.AND UP0, UPT, UR6, URZ, UPT ;  /* 0x000000ff0600728c */ /* 0x000fe2000bf05270 */
[----:B------:R-:W-:Y:S01]  /*a660*/  LOP3.LUT R72, R72, R3, RZ, 0x3c, !PT ;  /* 0x0000000348487212 */ /* 0x000fe200078e3cff */
[----:B------:R-:W-:Y:S01]  /*a670*/  UIADD3 UR31, UPT, UPT, UR37, UR5, URZ ;  /* 0x00000005251f7290 */ /* 0x000fe2000fffe0ff */
[----:B------:R-:W-:Y:S01]  /*a680*/  LOP3.LUT R73, R73, R2, RZ, 0x3c, !PT ;  /* 0x0000000249497212 */ /* 0x000fe200078e3cff */
[----:B------:R-:W-:Y:S01]  /*a690*/  UIADD3 UR30, UPT, UPT, UR38, UR4, URZ ;  /* 0x00000004261e7290 */ /* 0x000fe2000fffe0ff */
[----:B------:R-:W-:Y:S02]  /*a6a0*/  SEL R71, R71, RZ, P0 ;  /* 0x000000ff47477207 */ /* 0x000fe40000000000 */
[----:B------:R-:W-:Y:S02]  /*a6b0*/  SEL R22, R0, RZ, P1 ;  /* 0x000000ff00167207 */ /* 0x000fe40000800000 */
[----:B------:R-:W-:Y:S07]  /*a6c0*/  BRA.U UP0, `(.L_x_169) ;  /* 0xffffffb100ec7547 */ /* 0x000fee000b83ffff */
[----:B------:R-:W-:-:S13]  /*a6d0*/  R2UR UR4, R68 ;  /* 0x00000000440472ca */ /* 0x000fda00000e0000 */
[----:B------:R-:W-:-:S09]  /*a6e0*/  UISETP.NE.AND UP0, UPT, UR4, URZ, UPT ;  /* 0x000000ff0400728c */ /* 0x000fd2000bf05270 */
[----:B------:R-:W-:Y:S05]  /*a6f0*/  BRA.U !UP0, `(.L_x_170) ;  /* 0x0000000108487547 */ /* 0x000fea000b800000 */
[----:B------:R-:W2:Y:S02]  /*a700*/  LDCU.64 UR4, c[0x0][0x890] ;  /* 0x00011200ff0477ac */ /* 0x000ea40008000a00 */
[----:B--2---:R-:W-:-:S04]  /*a710*/  UISETP.NE.U32.AND UP0, UPT, UR4, URZ, UPT ;  /* 0x000000ff0400728c */ /* 0x004fc8000bf05070 */
[----:B------:R-:W-:-:S09]  /*a720*/  UISETP.NE.AND.EX UP0, UPT, UR5, URZ, UPT, UP0 ;  /* 0x000000ff0500728c */ /* 0x000fd2000bf05300 */
[----:B------:R-:W-:Y:S05]  /*a730*/  BRA.U UP0, `(.L_x_171) ;  /* 0x00000001000c7547 */ /* 0x000fea000b800000 */
[----:B------:R-:W-:-:S13]  /*a740*/  FSETP.NEU.AND P0, PT, R26, RZ, PT ;  /* 0x000000ff1a00720b */ /* 0x000fda0003f0d000 */
[----:B------:R-:W-:Y:S05]  /*a750*/  @!P0 EXIT ;  /* 0x000000000000894d */ /* 0x000fea0003800000 */
[----:B------:R-:W-:Y:S05]  /*a760*/  BRA `(.L_x_170) ;  /* 0x00000000002c7947 */ /* 0x000fea0003800000 */
.L_x_171:
[----:B------:R-:W-:Y:S01]  /*a770*/  ISETP.NE.AND P0, PT, R70, RZ, PT ;  /* 0x000000ff4600720c */ /* 0x000fe20003f05270 */
[----:B------:R-:W-:-:S12]  /*a780*/  BSSY.RECONVERGENT B0, `(.L_x_170) ;  /* 0x0000009000007945 */ /* 0x000fd80003800200 */
[----:B------:R-:W-:Y:S05]  /*a790*/  @P0 BRA `(.L_x_172) ;  /* 0x0000000000140947 */ /* 0x000fea0003800000 */
[----:B------:R-:W2:Y:S02]  /*a7a0*/  LDCU.64 UR4, c[0x0][0x888] ;  /* 0x00011100ff0477ac */ /* 0x000ea40008000a00 */
[----:B--2---:R-:W-:-:S04]  /*a7b0*/  ISETP.NE.U32.AND P0, PT, RZ, UR4, PT ;  /* 0x00000004ff007c0c */ /* 0x004fc8000bf05070 */
[----:B------:R-:W-:-:S13]  /*a7c0*/  ISETP.NE.AND.EX P0, PT, RZ, UR5, PT, P0 ;  /* 0x00000005ff007c0c */ /* 0x000fda000bf05300 */
[----:B------:R-:W-:Y:S05]  /*a7d0*/  @!P0 EXIT ;  /* 0x000000000000894d */ /* 0x000fea0003800000 */
[----:B------:R-:W-:Y:S05]  /*a7e0*/  BRA `(.L_x_173) ;  /* 0x0000000000087947 */ /* 0x000fea0003800000 */
.L_x_172:
[----:B------:R-:W-:-:S13]  /*a7f0*/  FSETP.NEU.AND P0, PT, R26, RZ, PT ;  /* 0x000000ff1a00720b */ /* 0x000fda0003f0d000 */
[----:B------:R-:W-:Y:S05]  /*a800*/  @!P0 EXIT ;  /* 0x000000000000894d */ /* 0x000fea0003800000 */
.L_x_173:
[----:B------:R-:W-:Y:S05]  /*a810*/  BSYNC.RECONVERGENT B0 ;  /* 0x0000000000007941 */ /* 0x000fea0003800200 */
.L_x_170:
[----:B------:R-:W2:Y:S01]  /*a820*/  S2UR UR5, SR_CgaCtaId ;  /* 0x00000000000579c3 */ /* 0x000ea20000008800 */
[----:B------:R-:W-:Y:S01]  /*a830*/  ULEA UR4, UR47, UR43, 0x3 ;  /* 0x0000002b2f047291 */ /* 0x000fe2000f8e18ff */
[----:B------:R-:W-:-:S04]  /*a840*/  DEPBAR.LE SB0, 0x0 ;  /* 0x000080000000791a */ /* 0x000fc80000000000 */
[----:B------:R-:W-:-:S04]  /*a850*/  UIADD3 UR4, UPT, UPT, UR4, 0x60, URZ ;  /* 0x0000006004047890 */ /* 0x000fc8000fffe0ff */
[----:B--2---:R-:W-:-:S09]  /*a860*/  UPRMT UR4, UR5, 0x654, UR4 ;  /* 0x0000065405047896 */ /* 0x004fd20008000004 */
[----:B------:R-:W-:Y:S01]  /*a870*/  SYNCS.ARRIVE.TRANS64.RED.A1T0 RZ, [UR4], RZ ;  /* 0x000000ffffff79a7 */ /* 0x000fe20008100404 */
[----:B------:R-:W-:Y:S05]  /*a880*/  EXIT ;  /* 0x000000000000794d */ /* 0x000fea0003800000 */
.L_x_24:
[----:B-1----:R1:W3:Y:S02]  /*a890*/  SYNCS.PHASECHK.TRANS64.TRYWAIT P0, [R0+URZ+0x100], R3 ;  /* 0x00010003000075a7 */ /* 0x0022e400080011ff */
[----:B---3--:R-:W-:Y:S05]  /*a8a0*/  @!P0 NANOSLEEP.SYNCS 0x989680 ;  /* 0x009896800000895d */ /* 0x008fea0003900000 */
[----:B------:R-:W3:Y:S02]  /*a8b0*/  @!P0 SYNCS.PHASECHK.TRANS64 P0, [R0+URZ+0x100], R3 ;  /* 0x00010003000085a7 */ /* 0x000ee400080010ff */
[----:B---3--:R-:W-:Y:S05]  /*a8c0*/  @!P0 BRA `(.L_x_24) ;  /* 0xfffffffc00f08947 */ /* 0x008fea000383ffff */
[----:B------:R-:W-:Y:S05]  /*a8d0*/  BRA `(.L_x_174) ;  /* 0xffffff70004c7947 */ /* 0x000fea000383ffff */
.L_x_27:
[----:B-1----:R-:W-:-:S07]  /*a8e0*/  MOV R0, UR33 ;  /* 0x0000002100007c02 */ /* 0x002fce0008000f00 */
.L_x_175:
[----:B-1----:R1:W3:Y:S02]  /*a8f0*/  SYNCS.PHASECHK.TRANS64.TRYWAIT P0, [R0+URZ+0x20], R3 ;  /* 0x00002003000075a7 */ /* 0x0022e400080011ff */
[----:B---3--:R-:W-:Y:S05]  /*a900*/  @!P0 NANOSLEEP.SYNCS 0x989680 ;  /* 0x009896800000895d */ /* 0x008fea0003900000 */
[----:B------:R-:W3:Y:S02]  /*a910*/  @!P0 SYNCS.PHASECHK.TRANS64 P0, [R0+URZ+0x20], R3 ;  /* 0x00002003000085a7 */ /* 0x000ee400080010ff */
[----:B---3--:R-:W-:Y:S05]  /*a920*/  @!P0 BRA `(.L_x_175) ;  /* 0xfffffffc00f08947 */ /* 0x008fea000383ffff */
[----:B------:R-:W-:Y:S05]  /*a930*/  BRA `(.L_x_26) ;  /* 0xffffff70008c7947 */ /* 0x000fea000383ffff */
.L_x_34:
[----:B-1----:R-:W-:-:S07]  /*a940*/  MOV R0, UR9 ;  /* 0x0000000900007c02 */ /* 0x002fce0008000f00 */
.L_x_176:
[----:B-1----:R1:W3:Y:S02]  /*a950*/  SYNCS.PHASECHK.TRANS64.TRYWAIT P0, [R0+URZ+0x20], R3 ;  /* 0x00002003000075a7 */ /* 0x0022e400080011ff */
[----:B---3--:R-:W-:Y:S05]  /*a960*/  @!P0 NANOSLEEP.SYNCS 0x989680 ;  /* 0x009896800000895d */ /* 0x008fea0003900000 */
[----:B------:R-:W3:Y:S02]  /*a970*/  @!P0 SYNCS.PHASECHK.TRANS64 P0, [R0+URZ+0x20], R3 ;  /* 0x00002003000085a7 */ /* 0x000ee400080010ff */
[----:B---3--:R-:W-:Y:S05]  /*a980*/  @!P0 BRA `(.L_x_176) ;  /* 0xfffffffc00f08947 */ /* 0x008fea000383ffff */
[----:B------:R-:W-:Y:S05]  /*a990*/  BRA `(.L_x_33) ;  /* 0xffffff7400447947 */ /* 0x000fea000383ffff */
.L_x_39:
[----:B-1----:R1:W3:Y:S02]  /*a9a0*/  SYNCS.PHASECHK.TRANS64.TRYWAIT P0, [R3+URZ+0x90], R0 ;  /* 0x00009000030075a7 */ /* 0x0022e400080011ff */
[----:B---3--:R-:W-:Y:S05]  /*a9b0*/  @!P0 NANOSLEEP.SYNCS 0x989680 ;  /* 0x009896800000895d */ /* 0x008fea0003900000 */
[----:B------:R-:W3:Y:S02]  /*a9c0*/  @!P0 SYNCS.PHASECHK.TRANS64 P0, [R3+URZ+0x90], R0 ;  /* 0x00009000030085a7 */ /* 0x000ee400080010ff */
[----:B---3--:R-:W-:Y:S05]  /*a9d0*/  @!P0 BRA `(.L_x_39) ;  /* 0xfffffffc00f08947 */ /* 0x008fea000383ffff */
[----:B------:R-:W-:Y:S05]  /*a9e0*/  BRA `(.L_x_177) ;  /* 0xffffff7400e47947 */ /* 0x000fea000383ffff */
.L_x_43:
[----:B-1----:R-:W-:-:S07]  /*a9f0*/  MOV R0, UR4 ;  /* 0x0000000400007c02 */ /* 0x002fce0008000f00 */
.L_x_178:
[----:B-1----:R1:W3:Y:S02]  /*aa00*/  SYNCS.PHASECHK.TRANS64.TRYWAIT P0, [R0+URZ], R3 ;  /* 0x00000003000075a7 */ /* 0x0022e400080011ff */
[----:B---3--:R-:W-:Y:S05]  /*aa10*/  @!P0 NANOSLEEP.SYNCS 0x989680 ;  /* 0x009896800000895d */ /* 0x008fea0003900000 */
[----:B------:R-:W3:Y:S02]  /*aa20*/  @!P0 SYNCS.PHASECHK.TRANS64 P0, [R0+URZ], R3 ;  /* 0x00000003000085a7 */ /* 0x000ee400080010ff */
[----:B---3--:R-:W-:Y:S05]  /*aa30*/  @!P0 BRA `(.L_x_178) ;  /* 0xfffffffc00f08947 */ /* 0x008fea000383ffff */
[----:B------:R-:W-:Y:S05]  /*aa40*/  BRA `(.L_x_179) ;  /* 0xffffff7c00907947 */ /* 0x000fea000383ffff */
.L_x_44:
[----:B------:R-:W-:-:S07]  /*aa50*/  MOV R0, UR5 ;  /* 0x0000000500007c02 */ /* 0x000fce0008000f00 */
.L_x_180:
[----:B-1----:R1:W3:Y:S02]  /*aa60*/  SYNCS.PHASECHK.TRANS64.TRYWAIT P0, [R0+URZ], R3 ;  /* 0x00000003000075a7 */ /* 0x0022e400080011ff */
[----:B---3--:R-:W-:Y:S05]  /*aa70*/  @!P0 NANOSLEEP.SYNCS 0x989680 ;  /* 0x009896800000895d */ /* 0x008fea0003900000 */
[----:B------:R-:W3:Y:S02]  /*aa80*/  @!P0 SYNCS.PHASECHK.TRANS64 P0, [R0+URZ], R3 ;  /* 0x00000003000085a7 */ /* 0x000ee400080010ff */
[----:B---3--:R-:W-:Y:S05]  /*aa90*/  @!P0 BRA `(.L_x_180) ;  /* 0xfffffffc00f08947 */ /* 0x008fea000383ffff */
[----:B------:R-:W-:Y:S05]  /*aaa0*/  BRA `(.L_x_181) ;  /* 0xffffff7c009c7947 */ /* 0x000fea000383ffff */
.L_x_45:
[----:B------:R-:W-:-:S07]  /*aab0*/  MOV R0, UR5 ;  /* 0x0000000500007c02 */ /* 0x000fce0008000f00 */
.L_x_182:
[----:B-1----:R1:W3:Y:S02]  /*aac0*/  SYNCS.PHASECHK.TRANS64.TRYWAIT P0, [R0+URZ], R3 ;  /* 0x00000003000075a7 */ /* 0x0022e400080011ff */
[----:B---3--:R-:W-:Y:S05]  /*aad0*/  @!P0 NANOSLEEP.SYNCS 0x989680 ;  /* 0x009896800000895d */ /* 0x008fea0003900000 */
[----:B------:R-:W3:Y:S02]  /*aae0*/  @!P0 SYNCS.PHASECHK.TRANS64 P0, [R0+URZ], R3 ;  /* 0x00000003000085a7 */ /* 0x000ee400080010ff */
[----:B---3--:R-:W-:Y:S05]  /*aaf0*/  @!P0 BRA `(.L_x_182) ;  /* 0xfffffffc00f08947 */ /* 0x008fea000383ffff */
[----:B------:R-:W-:Y:S05]  /*ab00*/  BRA `(.L_x_183) ;  /* 0xffffff7c00a87947 */ /* 0x000fea000383ffff */
.L_x_48:
[----:B--2---:R2:W3:Y:S02]  /*ab10*/  SYNCS.PHASECHK.TRANS64.TRYWAIT P0, [R2+URZ+0xf0], R5 ;  /* 0x0000f005020075a7 */ /* 0x0044e400080011ff */
[----:B---3--:R-:W-:Y:S05]  /*ab20*/  @!P0 NANOSLEEP.SYNCS 0x989680 ;  /* 0x009896800000895d */ /* 0x008fea0003900000 */
[----:B------:R-:W3:Y:S02]  /*ab30*/  @!P0 SYNCS.PHASECHK.TRANS64 P0, [R2+URZ+0xf0], R5 ;  /* 0x0000f005020085a7 */ /* 0x000ee400080010ff */
[----:B---3--:R-:W-:Y:S05]  /*ab40*/  @!P0 BRA `(.L_x_48) ;  /* 0xfffffffc00f08947 */ /* 0x008fea000383ffff */
[----:B------:R-:W-:Y:S05]  /*ab50*/  BRA `(.L_x_184) ;  /* 0xffffff80000c7947 */ /* 0x000fea000383ffff */
.L_x_49:
[----:B------:R-:W-:-:S07]  /*ab60*/  MOV R2, UR4 ;  /* 0x0000000400027c02 */ /* 0x000fce0008000f00 */
.L_x_185:
[----:B--2---:R2:W3:Y:S02]  /*ab70*/  SYNCS.PHASECHK.TRANS64.TRYWAIT P0, [R2+URZ+0xa0], R5 ;  /* 0x0000a005020075a7 */ /* 0x0044e400080011ff */
[----:B---3--:R-:W-:Y:S05]  /*ab80*/  @!P0 NANOSLEEP.SYNCS 0x989680 ;  /* 0x009896800000895d */ /* 0x008fea0003900000 */
[----:B------:R-:W3:Y:S02]  /*ab90*/  @!P0 SYNCS.PHASECHK.TRANS64 P0, [R2+URZ+0xa0], R5 ;  /* 0x0000a005020085a7 */ /* 0x000ee400080010ff */
[----:B---3--:R-:W-:Y:S05]  /*aba0*/  @!P0 BRA `(.L_x_185) ;  /* 0xfffffffc00f08947 */ /* 0x008fea000383ffff */
[----:B------:R-:W-:Y:S05]  /*abb0*/  BRA `(.L_x_186) ;  /* 0xffffff80001c7947 */ /* 0x000fea000383ffff */
.L_x_50:
[----:B--2---:R2:W3:Y:S02]  /*abc0*/  SYNCS.PHASECHK.TRANS64.TRYWAIT P1, [R2+URZ+0x90], R5 ;  /* 0x00009005020075a7 */ /* 0x0044e400080211ff */
[----:B---3--:R-:W-:Y:S05]  /*abd0*/  @!P1 NANOSLEEP.SYNCS 0x989680 ;  /* 0x009896800000995d */ /* 0x008fea0003900000 */
[----:B------:R-:W3:Y:S02]  /*abe0*/  @!P1 SYNCS.PHASECHK.TRANS64 P1, [R2+URZ+0x90], R5 ;  /* 0x00009005020095a7 */ /* 0x000ee400080210ff */
[----:B---3--:R-:W-:Y:S05]  /*abf0*/  @!P1 BRA `(.L_x_50) ;  /* 0xfffffffc00f09947 */ /* 0x008fea000383ffff */
[----:B------:R-:W-:Y:S05]  /*ac00*/  BRA `(.L_x_187) ;  /* 0xffffff80004c7947 */ /* 0x000fea000383ffff */
.L_x_53:
[----:B------:R-:W-:-:S07]  /*ac10*/  MOV R0, UR4 ;  /* 0x0000000400007c02 */ /* 0x000fce0008000f00 */
.L_x_188:
[----:B--2---:R2:W3:Y:S02]  /*ac20*/  SYNCS.PHASECHK.TRANS64.TRYWAIT P0, [R0+URZ+0xa0], R3 ;  /* 0x0000a003000075a7 */ /* 0x0044e400080011ff */
[----:B---3--:R-:W-:Y:S05]  /*ac30*/  @!P0 NANOSLEEP.SYNCS 0x989680 ;  /* 0x009896800000895d */ /* 0x008fea0003900000 */
[----:B------:R-:W3:Y:S02]  /*ac40*/  @!P0 SYNCS.PHASECHK.TRANS64 P0, [R0+URZ+0xa0], R3 ;  /* 0x0000a003000085a7 */ /* 0x000ee400080010ff */
[----:B---3--:R-:W-:Y:S05]  /*ac50*/  @!P0 BRA `(.L_x_188) ;  /* 0xfffffffc00f08947 */ /* 0x008fea000383ffff */
[----:B------:R-:W-:Y:S05]  /*ac60*/  BRA `(.L_x_52) ;  /* 0xffffff8000a07947 */ /* 0x000fea000383ffff */
.L_x_60:
[----:B-1----:R1:W2:Y:S02]  /*ac70*/  SYNCS.PHASECHK.TRANS64.TRYWAIT P1, [R0+URZ+0x90], R5 ;  /* 0x00009005000075a7 */ /* 0x0022a400080211ff */
[----:B--2---:R-:W-:Y:S05]  /*ac80*/  @!P1 NANOSLEEP.SYNCS 0x989680 ;  /* 0x009896800000995d */ /* 0x004fea0003900000 */
[----:B------:R-:W2:Y:S02]  /*ac90*/  @!P1 SYNCS.PHASECHK.TRANS64 P1, [R0+URZ+0x90], R5 ;  /* 0x00009005000095a7 */ /* 0x000ea400080210ff */
[----:B--2---:R-:W-:Y:S05]  /*aca0*/  @!P1 BRA `(.L_x_60) ;  /* 0xfffffffc00f09947 */ /* 0x004fea000383ffff */
[----:B------:R-:W-:Y:S05]  /*acb0*/  BRA `(.L_x_189) ;  /* 0xffffff8800187947 */ /* 0x000fea000383ffff */
.L_x_61:
[----:B------:R-:W-:-:S07]  /*acc0*/  MOV R3, UR31 ;  /* 0x0000001f00037c02 */ /* 0x000fce0008000f00 */
.L_x_190:
[----:B-1----:R1:W2:Y:S02]  /*acd0*/  SYNCS.PHASECHK.TRANS64.TRYWAIT P0, [R3+URZ+0xd0], R0 ;  /* 0x0000d000030075a7 */ /* 0x0022a400080011ff */
[----:B--2---:R-:W-:Y:S05]  /*ace0*/  @!P0 NANOSLEEP.SYNCS 0x989680 ;  /* 0x009896800000895d */ /* 0x004fea0003900000 */
[----:B------:R-:W2:Y:S02]  /*acf0*/  @!P0 SYNCS.PHASECHK.TRANS64 P0, [R3+URZ+0xd0], R0 ;  /* 0x0000d000030085a7 */ /* 0x000ea400080010ff */
[----:B--2---:R-:W-:Y:S05]  /*ad00*/  @!P0 BRA `(.L_x_190) ;  /* 0xfffffffc00f08947 */ /* 0x004fea000383ffff */
[----:B------:R-:W-:Y:S05]  /*ad10*/  BRA `(.L_x_191) ;  /* 0xffffff8800687947 */ /* 0x000fea000383ffff */
.L_x_64:
[----:B------:R-:W-:Y:S07]  /*ad20*/  MOV R0, UR5 ;  /* 0x0000000500007c02 */ /* 0x000fee0008000f00 */
.L_x_192:
[----:B-1----:R1:W2:Y:S02]  /*ad30*/  SYNCS.PHASECHK.TRANS64.TRYWAIT P0, [R0+URZ], R3 ;  /* 0x00000003000075a7 */ /* 0x0022a400080011ff */
[----:B--2---:R-:W-:Y:S05]  /*ad40*/  @!P0 NANOSLEEP.SYNCS 0x989680 ;  /* 0x009896800000895d */ /* 0x004fea0003900000 */
[----:B------:R-:W2:Y:S02]  /*ad50*/  @!P0 SYNCS.PHASECHK.TRANS64 P0, [R0+URZ], R3 ;  /* 0x00000003000085a7 */ /* 0x000ea400080010ff */
[----:B--2---:R-:W-:Y:S05]  /*ad60*/  @!P0 BRA `(.L_x_192) ;  /* 0xfffffffc00f08947 */ /* 0x004fea000383ffff */
[----:B------:R-:W-:Y:S05]  /*ad70*/  BRA `(.L_x_63) ;  /* 0xffffff8800847947 */ /* 0x000fea000383ffff */
.L_x_67:
[----:B------:R-:W-:-:S07]  /*ad80*/  MOV R0, UR4 ;  /* 0x0000000400007c02 */ /* 0x000fce0008000f00 */
.L_x_193:
[----:B--2---:R2:W4:Y:S02]  /*ad90*/  SYNCS.PHASECHK.TRANS64.TRYWAIT P0, [R0+URZ], R3 ;  /* 0x00000003000075a7 */ /* 0x00452400080011ff */
[----:B----4-:R-:W-:Y:S05]  /*ada0*/  @!P0 NANOSLEEP.SYNCS 0x989680 ;  /* 0x009896800000895d */ /* 0x010fea0003900000 */
[----:B------:R-:W4:Y:S02]  /*adb0*/  @!P0 SYNCS.PHASECHK.TRANS64 P0, [R0+URZ], R3 ;  /* 0x00000003000085a7 */ /* 0x000f2400080010ff */
[----:B----4-:R-:W-:Y:S05]  /*adc0*/  @!P0 BRA `(.L_x_193) ;  /* 0xfffffffc00f08947 */ /* 0x010fea000383ffff */
[----:B------:R-:W-:Y:S05]  /*add0*/  BRA `(.L_x_194) ;  /* 0xffffff8c00607947 */ /* 0x000fea000383ffff */
.L_x_68:
[----:B------:R-:W-:-:S07]  /*ade0*/  MOV R0, UR5 ;  /* 0x0000000500007c02 */ /* 0x000fce0008000f00 */
.L_x_195:
[----:B-1----:R1:W2:Y:S02]  /*adf0*/  SYNCS.PHASECHK.TRANS64.TRYWAIT P0, [R0+URZ], R3 ;  /* 0x00000003000075a7 */ /* 0x0022a400080011ff */
[----:B--2---:R-:W-:Y:S05]  /*ae00*/  @!P0 NANOSLEEP.SYNCS 0x989680 ;  /* 0x009896800000895d */ /* 0x004fea0003900000 */
[----:B------:R-:W2:Y:S02]  /*ae10*/  @!P0 SYNCS.PHASECHK.TRANS64 P0, [R0+URZ], R3 ;  /* 0x00000003000085a7 */ /* 0x000ea400080010ff */
[----:B--2---:R-:W-:Y:S05]  /*ae20*/  @!P0 BRA `(.L_x_195) ;  /* 0xfffffffc00f08947 */ /* 0x004fea000383ffff */
[----:B------:R-:W-:Y:S05]  /*ae30*/  BRA `(.L_x_196) ;  /* 0xffffff8c006c7947 */ /* 0x000fea000383ffff */
.L_x_69:
[----:B------:R-:W-:-:S07]  /*ae40*/  MOV R0, UR5 ;  /* 0x0000000500007c02 */ /* 0x000fce0008000f00 */
.L_x_197:
[----:B-1----:R1:W2:Y:S02]  /*ae50*/  SYNCS.PHASECHK.TRANS64.TRYWAIT P0, [R0+URZ], R3 ;  /* 0x00000003000075a7 */ /* 0x0022a400080011ff */
[----:B--2---:R-:W-:Y:S05]  /*ae60*/  @!P0 NANOSLEEP.SYNCS 0x989680 ;  /* 0x009896800000895d */ /* 0x004fea0003900000 */
[----:B------:R-:W2:Y:S02]  /*ae70*/  @!P0 SYNCS.PHASECHK.TRANS64 P0, [R0+URZ], R3 ;  /* 0x00000003000085a7 */ /* 0x000ea400080010ff */
[----:B--2---:R-:W-:Y:S05]  /*ae80*/  @!P0 BRA `(.L_x_197) ;  /* 0xfffffffc00f08947 */ /* 0x004fea000383ffff */
[----:B------:R-:W-:Y:S05]  /*ae90*/  BRA `(.L_x_198) ;  /* 0xffffff8c00787947 */ /* 0x000fea000383ffff */
.L_x_70:
[----:B------:R-:W-:-:S07]  /*aea0*/  MOV R0, UR4 ;  /* 0x0000000400007c02 */ /* 0x000fce0008000f00 */
.L_x_199:
[----:B-1----:R1:W2:Y:S02]  /*aeb0*/  SYNCS.PHASECHK.TRANS64.TRYWAIT P0, [R0+URZ], R3 ;  /* 0x00000003000075a7 */ /* 0x0022a400080011ff */
[----:B--2---:R-:W-:Y:S05]  /*aec0*/  @!P0 NANOSLEEP.SYNCS 0x989680 ;  /* 0x009896800000895d */ /* 0x004fea0003900000 */
[----:B------:R-:W2:Y:S02]  /*aed0*/  @!P0 SYNCS.PHASECHK.TRANS64 P0, [R0+URZ], R3 ;  /* 0x00000003000085a7 */ /* 0x000ea400080010ff */
[----:B--2---:R-:W-:Y:S05]  /*aee0*/  @!P0 BRA `(.L_x_199) ;  /* 0xfffffffc00f08947 */ /* 0x004fea000383ffff */
[----:B------:R-:W-:Y:S05]  /*aef0*/  BRA `(.L_x_200) ;  /* 0xffffff8c00847947 */ /* 0x000fea000383ffff */
.L_x_75:
[----:B-1----:R1:W2:Y:S02]  /*af00*/  SYNCS.PHASECHK.TRANS64.TRYWAIT P0, [R8+URZ+0x90], R5 ;  /* 0x00009005080075a7 */ /* 0x0022a400080011ff */
[----:B--2---:R-:W-:Y:S05]  /*af10*/  @!P0 NANOSLEEP.SYNCS 0x989680 ;  /* 0x009896800000895d */ /* 0x004fea0003900000 */
[----:B------:R-:W2:Y:S02]  /*af20*/  @!P0 SYNCS.PHASECHK.TRANS64 P0, [R8+URZ+0x90], R5 ;  /* 0x00009005080085a7 */ /* 0x000ea400080010ff */
[----:B--2---:R-:W-:Y:S05]  /*af30*/  @!P0 BRA `(.L_x_75) ;  /* 0xfffffffc00f08947 */ /* 0x004fea000383ffff */
[----:B------:R-:W-:Y:S05]  /*af40*/  BRA `(.L_x_201) ;  /* 0xffffff9000c47947 */ /* 0x000fea000383ffff */
.L_x_78:
[----:B------:R-:W-:Y:S07]  /*af50*/  MOV R0, UR21 ;  /* 0x0000001500007c02 */ /* 0x000fee0008000f00 */
.L_x_202:
[----:B-1----:R1:W2:Y:S02]  /*af60*/  SYNCS.PHASECHK.TRANS64.TRYWAIT P1, [R0+URZ+0x88], R7 ;  /* 0x00008807000075a7 */ /* 0x0022a400080211ff */
[----:B--2---:R-:W-:Y:S05]  /*af70*/  @!P1 NANOSLEEP.SYNCS 0x989680 ;  /* 0x009896800000995d */ /* 0x004fea0003900000 */
[----:B------:R-:W2:Y:S02]  /*af80*/  @!P1 SYNCS.PHASECHK.TRANS64 P1, [R0+URZ+0x88], R7 ;  /* 0x00008807000095a7 */ /* 0x000ea400080210ff */
[----:B--2---:R-:W-:Y:S05]  /*af90*/  @!P1 BRA `(.L_x_202) ;  /* 0xfffffffc00f09947 */ /* 0x004fea000383ffff */
[----:B------:R-:W-:Y:S05]  /*afa0*/  BRA `(.L_x_77) ;  /* 0xffffff9800447947 */ /* 0x000fea000383ffff */
.L_x_81:
[----:B-1----:R-:W-:Y:S07]  /*afb0*/  MOV R0, UR21 ;  /* 0x0000001500007c02 */ /* 0x002fee0008000f00 */
.L_x_203:
[----:B-1----:R1:W2:Y:S02]  /*afc0*/  SYNCS.PHASECHK.TRANS64.TRYWAIT P0, [R0+URZ+0x60], R5 ;  /* 0x00006005000075a7 */ /* 0x0022a400080011ff */
[----:B--2---:R-:W-:Y:S05]  /*afd0*/  @!P0 NANOSLEEP.SYNCS 0x989680 ;  /* 0x009896800000895d */ /* 0x004fea0003900000 */
[----:B------:R-:W2:Y:S02]  /*afe0*/  @!P0 SYNCS.PHASECHK.TRANS64 P0, [R0+URZ+0x60], R5 ;  /* 0x00006005000085a7 */ /* 0x000ea400080010ff */
[----:B--2---:R-:W-:Y:S05]  /*aff0*/  @!P0 BRA `(.L_x_203) ;  /* 0xfffffffc00f08947 */ /* 0x004fea000383ffff */
[----:B------:R-:W-:Y:S05]  /*b000*/  BRA `(.L_x_204) ;  /* 0xffffff98009c7947 */ /* 0x000fea000383ffff */
.L_x_82:
[----:B------:R-:W-:Y:S07]  /*b010*/  MOV R0, UR21 ;  /* 0x0000001500007c02 */ /* 0x000fee0008000f00 */
.L_x_205:
[----:B-1----:R1:W2:Y:S02]  /*b020*/  SYNCS.PHASECHK.TRANS64.TRYWAIT P0, [R0+URZ+0x68], R5 ;  /* 0x00006805000075a7 */ /* 0x0022a400080011ff */
[----:B--2---:R-:W-:Y:S05]  /*b030*/  @!P0 NANOSLEEP.SYNCS 0x989680 ;  /* 0x009896800000895d */ /* 0x004fea0003900000 */
[----:B------:R-:W2:Y:S02]  /*b040*/  @!P0 SYNCS.PHASECHK.TRANS64 P0, [R0+URZ+0x68], R5 ;  /* 0x00006805000085a7 */ /* 0x000ea400080010ff */
[----:B--2---:R-:W-:Y:S05]  /*b050*/  @!P0 BRA `(.L_x_205) ;  /* 0xfffffffc00f08947 */ /* 0x004fea000383ffff */
[----:B------:R-:W-:Y:S05]  /*b060*/  BRA `(.L_x_206) ;  /* 0xffffff9800d87947 */ /* 0x000fea000383ffff */
.L_x_83:
[----:B------:R-:W-:Y:S07]  /*b070*/  MOV R0, UR21 ;  /* 0x0000001500007c02 */ /* 0x000fee0008000f00 */
.L_x_207:
[----:B-1----:R1:W2:Y:S02]  /*b080*/  SYNCS.PHASECHK.TRANS64.TRYWAIT P0, [R0+URZ+0x70], R5 ;  /* 0x00007005000075a7 */ /* 0x0022a400080011ff */
[----:B--2---:R-:W-:Y:S05]  /*b090*/  @!P0 NANOSLEEP.SYNCS 0x989680 ;  /* 0x009896800000895d */ /* 0x004fea0003900000 */
[----:B------:R-:W2:Y:S02]  /*b0a0*/  @!P0 SYNCS.PHASECHK.TRANS64 P0, [R0+URZ+0x70], R5 ;  /* 0x00007005000085a7 */ /* 0x000ea400080010ff */
[----:B--2---:R-:W-:Y:S05]  /*b0b0*/  @!P0 BRA `(.L_x_207) ;  /* 0xfffffffc00f08947 */ /* 0x004fea000383ffff */
[----:B------:R-:W-:Y:S05]  /*b0c0*/  BRA `(.L_x_208) ;  /* 0xffffff9c00187947 */ /* 0x000fea000383ffff */
.L_x_84:
[----:B------:R-:W-:Y:S07]  /*b0d0*/  MOV R0, UR21 ;  /* 0x0000001500007c02 */ /* 0x000fee0008000f00 */
.L_x_209:
[----:B-1----:R1:W2:Y:S02]  /*b0e0*/  SYNCS.PHASECHK.TRANS64.TRYWAIT P0, [R0+URZ+0x78], R5 ;  /* 0x00007805000075a7 */ /* 0x0022a400080011ff */
[----:B--2---:R-:W-:Y:S05]  /*b0f0*/  @!P0 NANOSLEEP.SYNCS 0x989680 ;  /* 0x009896800000895d */ /* 0x004fea0003900000 */
[----:B------:R-:W2:Y:S02]  /*b100*/  @!P0 SYNCS.PHASECHK.TRANS64 P0, [R0+URZ+0x78], R5 ;  /* 0x00007805000085a7 */ /* 0x000ea400080010ff */
[----:B--2---:R-:W-:Y:S05]  /*b110*/  @!P0 BRA `(.L_x_209) ;  /* 0xfffffffc00f08947 */ /* 0x004fea000383ffff */
[----:B------:R-:W-:Y:S05]  /*b120*/  BRA `(.L_x_210) ;  /* 0xffffff9c005c7947 */ /* 0x000fea000383ffff */
.L_x_85:
[----:B------:R-:W-:Y:S07]  /*b130*/  MOV R7, UR21 ;  /* 0x0000001500077c02 */ /* 0x000fee0008000f00 */
.L_x_211:
[----:B-1----:R1:W2:Y:S02]  /*b140*/  SYNCS.PHASECHK.TRANS64.TRYWAIT P0, [R7+URZ+0x60], R4 ;  /* 0x00006004070075a7 */ /* 0x0022a400080011ff */
[----:B--2---:R-:W-:Y:S05]  /*b150*/  @!P0 NANOSLEEP.SYNCS 0x989680 ;  /* 0x009896800000895d */ /* 0x004fea0003900000 */
[----:B------:R-:W2:Y:S02]  /*b160*/  @!P0 SYNCS.PHASECHK.TRANS64 P0, [R7+URZ+0x60], R4 ;  /* 0x00006004070085a7 */ /* 0x000ea400080010ff */
[----:B--2---:R-:W-:Y:S05]  /*b170*/  @!P0 BRA `(.L_x_211) ;  /* 0xfffffffc00f08947 */ /* 0x004fea000383ffff */
[----:B------:R-:W-:Y:S05]  /*b180*/  BRA `(.L_x_212) ;  /* 0xffffff9c00a47947 */ /* 0x000fea000383ffff */
.L_x_86:
[----:B------:R-:W-:Y:S07]  /*b190*/  MOV R7, UR21 ;  /* 0x0000001500077c02 */ /* 0x000fee0008000f00 */
.L_x_213:
[----:B-1----:R1:W2:Y:S02]  /*b1a0*/  SYNCS.PHASECHK.TRANS64.TRYWAIT P0, [R7+URZ+0x68], R4 ;  /* 0x00006804070075a7 */ /* 0x0022a400080011ff */
[----:B--2---:R-:W-:Y:S05]  /*b1b0*/  @!P0 NANOSLEEP.SYNCS 0x989680 ;  /* 0x009896800000895d */ /* 0x004fea0003900000 */
[----:B------:R-:W2:Y:S02]  /*b1c0*/  @!P0 SYNCS.PHASECHK.TRANS64 P0, [R7+URZ+0x68], R4 ;  /* 0x00006804070085a7 */ /* 0x000ea400080010ff */
[----:B--2---:R-:W-:Y:S05]  /*b1d0*/  @!P0 BRA `(.L_x_213) ;  /* 0xfffffffc00f08947 */ /* 0x004fea000383ffff */
[----:B------:R-:W-:Y:S05]  /*b1e0*/  BRA `(.L_x_214) ;  /* 0xffffff9c00ec7947 */ /* 0x000fea000383ffff */
.L_x_87:
[----:B------:R-:W-:Y:S07]  /*b1f0*/  MOV R7, UR21 ;  /* 0x0000001500077c02 */ /* 0x000fee0008000f00 */
.L_x_215:
[----:B-1----:R1:W2:Y:S02]  /*b200*/  SYNCS.PHASECHK.TRANS64.TRYWAIT P0, [R7+URZ+0x70], R4 ;  /* 0x00007004070075a7 */ /* 0x0022a400080011ff */
[----:B--2---:R-:W-:Y:S05]  /*b210*/  @!P0 NANOSLEEP.SYNCS 0x989680 ;  /* 0x009896800000895d */ /* 0x004fea0003900000 */
[----:B------:R-:W2:Y:S02]  /*b220*/  @!P0 SYNCS.PHASECHK.TRANS64 P0, [R7+URZ+0x70], R4 ;  /* 0x00007004070085a7 */ /* 0x000ea400080010ff */
[----:B--2---:R-:W-:Y:S05]  /*b230*/  @!P0 BRA `(.L_x_215) ;  /* 0xfffffffc00f08947 */ /* 0x004fea000383ffff */
[----:B------:R-:W-:Y:S05]  /*b240*/  BRA `(.L_x_216) ;  /* 0xffffffa000347947 */ /* 0x000fea000383ffff */
.L_x_88:
[----:B------:R-:W-:Y:S07]  /*b250*/  MOV R7, UR21 ;  /* 0x0000001500077c02 */ /* 0x000fee0008000f00 */
.L_x_217:
[----:B-1----:R1:W2:Y:S02]  /*b260*/  SYNCS.PHASECHK.TRANS64.TRYWAIT P0, [R7+URZ+0x78], R4 ;  /* 0x00007804070075a7 */ /* 0x0022a400080011ff */
[----:B--2---:R-:W-:Y:S05]  /*b270*/  @!P0 NANOSLEEP.SYNCS 0x989680 ;  /* 0x009896800000895d */ /* 0x004fea0003900000 */
[----:B------:R-:W2:Y:S02]  /*b280*/  @!P0 SYNCS.PHASECHK.TRANS64 P0, [R7+URZ+0x78], R4 ;  /* 0x00007804070085a7 */ /* 0x000ea400080010ff */
[----:B--2---:R-:W-:Y:S05]  /*b290*/  @!P0 BRA `(.L_x_217) ;  /* 0xfffffffc00f08947 */ /* 0x004fea000383ffff */
[----:B------:R-:W-:Y:S05]  /*b2a0*/  BRA `(.L_x_218) ;  /* 0xffffffa000807947 */ /* 0x000fea000383ffff */
.L_x_90:
[----:B------:R-:W-:-:S07]  /*b2b0*/  MOV R0, UR21 ;  /* 0x0000001500007c02 */ /* 0x000fce0008000f00 */
.L_x_219:
[----:B--2---:R2:W4:Y:S02]  /*b2c0*/  SYNCS.PHASECHK.TRANS64.TRYWAIT P0, [R0+URZ+0x60], R5 ;  /* 0x00006005000075a7 */ /* 0x00452400080011ff */
[----:B----4-:R-:W-:Y:S05]  /*b2d0*/  @!P0 NANOSLEEP.SYNCS 0x989680 ;  /* 0x009896800000895d */ /* 0x010fea0003900000 */
[----:B------:R-:W4:Y:S02]  /*b2e0*/  @!P0 SYNCS.PHASECHK.TRANS64 P0, [R0+URZ+0x60], R5 ;  /* 0x00006005000085a7 */ /* 0x000f2400080010ff */
[----:B----4-:R-:W-:Y:S05]  /*b2f0*/  @!P0 BRA `(.L_x_219) ;  /* 0xfffffffc00f08947 */ /* 0x010fea000383ffff */
[----:B------:R-:W-:Y:S05]  /*b300*/  BRA `(.L_x_220) ;  /* 0xffffffa000f07947 */ /* 0x000fea000383ffff */
.L_x_91:
[----:B--2---:R-:W-:-:S07]  /*b310*/  MOV R0, UR21 ;  /* 0x0000001500007c02 */ /* 0x004fce0008000f00 */
.L_x_221:
[----:B--2---:R2:W4:Y:S02]  /*b320*/  SYNCS.PHASECHK.TRANS64.TRYWAIT P0, [R0+URZ+0x68], R5 ;  /* 0x00006805000075a7 */ /* 0x00452400080011ff */
[----:B----4-:R-:W-:Y:S05]  /*b330*/  @!P0 NANOSLEEP.SYNCS 0x989680 ;  /* 0x009896800000895d */ /* 0x010fea0003900000 */
[----:B------:R-:W4:Y:S02]  /*b340*/  @!P0 SYNCS.PHASECHK.TRANS64 P0, [R0+URZ+0x68], R5 ;  /* 0x00006805000085a7 */ /* 0x000f2400080010ff */
[----:B----4-:R-:W-:Y:S05]  /*b350*/  @!P0 BRA `(.L_x_221) ;  /* 0xfffffffc00f08947 */ /* 0x010fea000383ffff */
[----:B------:R-:W-:Y:S05]  /*b360*/  BRA `(.L_x_222) ;  /* 0xffffffa000e07947 */ /* 0x000fea000383ffff */
.L_x_92:
[----:B------:R-:W-:-:S07]  /*b370*/  MOV R2, UR21 ;  /* 0x0000001500027c02 */ /* 0x000fce0008000f00 */
.L_x_223:
[----:B--2---:R2:W4:Y:S02]  /*b380*/  SYNCS.PHASECHK.TRANS64.TRYWAIT P0, [R2+URZ+0x70], R5 ;  /* 0x00007005020075a7 */ /* 0x00452400080011ff */
[----:B----4-:R-:W-:Y:S05]  /*b390*/  @!P0 NANOSLEEP.SYNCS 0x989680 ;  /* 0x009896800000895d */ /* 0x010fea0003900000 */
[----:B------:R-:W4:Y:S02]  /*b3a0*/  @!P0 SYNCS.PHASECHK.TRANS64 P0, [R2+URZ+0x70], R5 ;  /* 0x00007005020085a7 */ /* 0x000f2400080010ff */
[----:B----4-:R-:W-:Y:S05]  /*b3b0*/  @!P0 BRA `(.L_x_223) ;  /* 0xfffffffc00f08947 */ /* 0x010fea000383ffff */
[----:B------:R-:W-:Y:S05]  /*b3c0*/  BRA `(.L_x_224) ;  /* 0xffffffa000d47947 */ /* 0x000fea000383ffff */
.L_x_94:
[----:B-1----:R1:W2:Y:S02]  /*b3d0*/  SYNCS.PHASECHK.TRANS64.TRYWAIT P0, [R3+URZ+0x90], R0 ;  /* 0x00009000030075a7 */ /* 0x0022a400080011ff */
[----:B--2---:R-:W-:Y:S05]  /*b3e0*/  @!P0 NANOSLEEP.SYNCS 0x989680 ;  /* 0x009896800000895d */ /* 0x004fea0003900000 */
[----:B------:R-:W2:Y:S02]  /*b3f0*/  @!P0 SYNCS.PHASECHK.TRANS64 P0, [R3+URZ+0x90], R0 ;  /* 0x00009000030085a7 */ /* 0x000ea400080010ff */
[----:B--2---:R-:W-:Y:S05]  /*b400*/  @!P0 BRA `(.L_x_94) ;  /* 0xfffffffc00f08947 */ /* 0x004fea000383ffff */
[----:B------:R-:W-:Y:S05]  /*b410*/  BRA `(.L_x_225) ;  /* 0xffffffa400ac7947 */ /* 0x000fea000383ffff */
.L_x_105:
[----:B-1----:R-:W-:Y:S04]  /*b420*/  MOV R0, UR43 ;  /* 0x0000002b00007c02 */ /* 0x002fe80008000f00 */
[----:B------:R1:W2:Y:S03]  /*b430*/  SYNCS.PHASECHK.TRANS64.TRYWAIT P1, [R0+URZ+0x40], R3 ;  /* 0x00004003000075a7 */ /* 0x0002a600080211ff */
[----:B--2---:R-:W-:Y:S05]  /*b440*/  @!P1 NANOSLEEP.SYNCS 0x989680 ;  /* 0x009896800000995d */ /* 0x004fea0003900000 */
[----:B------:R-:W2:Y:S02]  /*b450*/  @!P1 SYNCS.PHASECHK.TRANS64 P1, [R0+URZ+0x40], R3 ;  /* 0x00004003000095a7 */ /* 0x000ea400080210ff */
[----:B--2---:R-:W-:Y:S05]  /*b460*/  @!P1 BRA `(.L_x_105) ;  /* 0xfffffffc00ec9947 */ /* 0x004fea000383ffff */
[----:B------:R-:W-:Y:S05]  /*b470*/  BRA `(.L_x_104) ;  /* 0xffffffb400487947 */ /* 0x000fea000383ffff */
.L_x_107:
[----:B-1----:R1:W4:Y:S02]  /*b480*/  SYNCS.PHASECHK.TRANS64.TRYWAIT P0, [R85+URZ+0xb0], R2 ;  /* 0x0000b002550075a7 */ /* 0x00232400080011ff */
[----:B----4-:R-:W-:Y:S05]  /*b490*/  @!P0 NANOSLEEP.SYNCS 0x989680 ;  /* 0x009896800000895d */ /* 0x010fea0003900000 */
[----:B------:R-:W4:Y:S02]  /*b4a0*/  @!P0 SYNCS.PHASECHK.TRANS64 P0, [R85+URZ+0xb0], R2 ;  /* 0x0000b002550085a7 */ /* 0x000f2400080010ff */
[----:B----4-:R-:W-:Y:S05]  /*b4b0*/  @!P0 BRA `(.L_x_107) ;  /* 0xfffffffc00f08947 */ /* 0x010fea000383ffff */
[----:B------:R-:W-:Y:S05]  /*b4c0*/  BRA `(.L_x_106) ;  /* 0xffffffb400747947 */ /* 0x000fea000383ffff */
.L_x_116:
[----:B--2---:R2:W3:Y:S02]  /*b4d0*/  SYNCS.PHASECHK.TRANS64.TRYWAIT P0, [R3+URZ+0x40], R0 ;  /* 0x00004000030075a7 */ /* 0x0044e400080011ff */
[----:B---3--:R-:W-:Y:S05]  /*b4e0*/  @!P0 NANOSLEEP.SYNCS 0x989680 ;  /* 0x009896800000895d */ /* 0x008fea0003900000 */
[----:B------:R-:W3:Y:S02]  /*b4f0*/  @!P0 SYNCS.PHASECHK.TRANS64 P0, [R3+URZ+0x40], R0 ;  /* 0x00004000030085a7 */ /* 0x000ee400080010ff */
[----:B---3--:R-:W-:Y:S05]  /*b500*/  @!P0 BRA `(.L_x_116) ;  /* 0xfffffffc00f08947 */ /* 0x008fea000383ffff */
[----:B------:R-:W-:Y:S05]  /*b510*/  BRA `(.L_x_115) ;  /* 0xffffffbc00187947 */ /* 0x000fea000383ffff */
.L_x_124:
[----:B--2---:R2:W3:Y:S02]  /*b520*/  SYNCS.PHASECHK.TRANS64.TRYWAIT P0, [R20+URZ+0x40], R5 ;  /* 0x00004005140075a7 */ /* 0x0044e400080011ff */
[----:B---3--:R-:W-:Y:S05]  /*b530*/  @!P0 NANOSLEEP.SYNCS 0x989680 ;  /* 0x009896800000895d */ /* 0x008fea0003900000 */
[----:B------:R-:W3:Y:S02]  /*b540*/  @!P0 SYNCS.PHASECHK.TRANS64 P0, [R20+URZ+0x40], R5 ;  /* 0x00004005140085a7 */ /* 0x000ee400080010ff */
[----:B---3--:R-:W-:Y:S05]  /*b550*/  @!P0 BRA `(.L_x_124) ;  /* 0xfffffffc00f08947 */ /* 0x008fea000383ffff */
[----:B------:R-:W-:Y:S05]  /*b560*/  BRA `(.L_x_123) ;  /* 0xffffffc000dc7947 */ /* 0x000fea000383ffff */
.L_x_132:
[----:B--2---:R2:W3:Y:S02]  /*b570*/  SYNCS.PHASECHK.TRANS64.TRYWAIT P0, [R20+URZ+0x40], R5 ;  /* 0x00004005140075a7 */ /* 0x0044e400080011ff */
[----:B---3--:R-:W-:Y:S05]  /*b580*/  @!P0 NANOSLEEP.SYNCS 0x989680 ;  /* 0x009896800000895d */ /* 0x008fea0003900000 */
[----:B------:R-:W3:Y:S02]  /*b590*/  @!P0 SYNCS.PHASECHK.TRANS64 P0, [R20+URZ+0x40], R5 ;  /* 0x00004005140085a7 */ /* 0x000ee400080010ff */
[----:B---3--:R-:W-:Y:S05]  /*b5a0*/  @!P0 BRA `(.L_x_132) ;  /* 0xfffffffc00f08947 */ /* 0x008fea000383ffff */
[----:B------:R-:W-:Y:S05]  /*b5b0*/  BRA `(.L_x_131) ;  /* 0xffffffc800a07947 */ /* 0x000fea000383ffff */
.L_x_140:
[----:B--2---:R2:W3:Y:S02]  /*b5c0*/  SYNCS.PHASECHK.TRANS64.TRYWAIT P0, [R20+URZ+0x40], R5 ;  /* 0x00004005140075a7 */ /* 0x0044e400080011ff */
[----:B---3--:R-:W-:Y:S05]  /*b5d0*/  @!P0 NANOSLEEP.SYNCS 0x989680 ;  /* 0x009896800000895d */ /* 0x008fea0003900000 */
[----:B------:R-:W3:Y:S02]  /*b5e0*/  @!P0 SYNCS.PHASECHK.TRANS64 P0, [R20+URZ+0x40], R5 ;  /* 0x00004005140085a7 */ /* 0x000ee400080010ff */
[----:B---3--:R-:W-:Y:S05]  /*b5f0*/  @!P0 BRA `(.L_x_140) ;  /* 0xfffffffc00f08947 */ /* 0x008fea000383ffff */
[----:B------:R-:W-:Y:S05]  /*b600*/  BRA `(.L_x_139) ;  /* 0xffffffd000707947 */ /* 0x000fea000383ffff */
.L_x_148:
[----:B--2---:R2:W3:Y:S02]  /*b610*/  SYNCS.PHASECHK.TRANS64.TRYWAIT P0, [R20+URZ+0x40], R5 ;  /* 0x00004005140075a7 */ /* 0x0044e400080011ff */
[----:B---3--:R-:W-:Y:S05]  /*b620*/  @!P0 NANOSLEEP.SYNCS 0x989680 ;  /* 0x009896800000895d */ /* 0x008fea0003900000 */
[----:B------:R-:W3:Y:S02]  /*b630*/  @!P0 SYNCS.PHASECHK.TRANS64 P0, [R20+URZ+0x40], R5 ;  /* 0x00004005140085a7 */ /* 0x000ee400080010ff */
[----:B---3--:R-:W-:Y:S05]  /*b640*/  @!P0 BRA `(.L_x_148) ;  /* 0xfffffffc00f08947 */ /* 0x008fea000383ffff */
[----:B------:R-:W-:Y:S05]  /*b650*/  BRA `(.L_x_147) ;  /* 0xffffffd800507947 */ /* 0x000fea000383ffff */
.L_x_156:
[----:B--2---:R2:W3:Y:S02]  /*b660*/  SYNCS.PHASECHK.TRANS64.TRYWAIT P0, [R20+URZ+0x40], R5 ;  /* 0x00004005140075a7 */ /* 0x0044e400080011ff */
[----:B---3--:R-:W-:Y:S05]  /*b670*/  @!P0 NANOSLEEP.SYNCS 0x989680 ;  /* 0x009896800000895d */ /* 0x008fea0003900000 */
[----:B------:R-:W3:Y:S02]  /*b680*/  @!P0 SYNCS.PHASECHK.TRANS64 P0, [R20+URZ+0x40], R5 ;  /* 0x00004005140085a7 */ /* 0x000ee400080010ff */
[----:B---3--:R-:W-:Y:S05]  /*b690*/  @!P0 BRA `(.L_x_156) ;  /* 0xfffffffc00f08947 */ /* 0x008fea000383ffff */
[----:B------:R-:W-:Y:S05]  /*b6a0*/  BRA `(.L_x_155) ;  /* 0xffffffe000247947 */ /* 0x000fea000383ffff */
.L_x_164:
[----:B--2---:R2:W3:Y:S02]  /*b6b0*/  SYNCS.PHASECHK.TRANS64.TRYWAIT P0, [R20+URZ+0x40], R3 ;  /* 0x00004003140075a7 */ /* 0x0044e400080011ff */
[----:B---3--:R-:W-:Y:S05]  /*b6c0*/  @!P0 NANOSLEEP.SYNCS 0x989680 ;  /* 0x009896800000895d */ /* 0x008fea0003900000 */
[----:B------:R-:W3:Y:S02]  /*b6d0*/  @!P0 SYNCS.PHASECHK.TRANS64 P0, [R20+URZ+0x40], R3 ;  /* 0x00004003140085a7 */ /* 0x000ee400080010ff */
[----:B---3--:R-:W-:Y:S05]  /*b6e0*/  @!P0 BRA `(.L_x_164) ;  /* 0xfffffffc00f08947 */ /* 0x008fea000383ffff */
[----:B------:R-:W-:Y:S05]  /*b6f0*/  BRA `(.L_x_163) ;  /* 0xffffffe400f87947 */ /* 0x000fea000383ffff */
        .weak           $__internal_0_$__cuda_sm10x_tcgen05_guardrail_trap_col_being_dealloced_not_returned_by_alloc
        .type           $__internal_0_$__cuda_sm10x_tcgen05_guardrail_trap_col_being_dealloced_not_returned_by_alloc,@function
        .size           $__internal_0_$__cuda_sm10x_tcgen05_guardrail_trap_col_being_dealloced_not_returned_by_alloc,($__internal_1_$__cuda_sm10x_tcgen05_guardrail_trap_phase_invalid_during_alloc - $__internal_0_$__cuda_sm10x_tcgen05_guardrail_trap_col_being_dealloced_not_returned_by_alloc)
$__internal_0_$__cuda_sm10x_tcgen05_guardrail_trap_col_being_dealloced_not_returned_by_alloc:
[----:B------:R-:W-:Y:S05]  /*b700*/  BPT.TRAP 0x1 ;  /* 0x000000040000795c */ /* 0x000fea0000300000 */
[----:B------:R-:W-:-:S04]  /*b710*/  HFMA2 R3, -RZ, RZ, 0, 0 ;  /* 0x00000000ff037431 */ /* 0x000fc800000001ff */
[----:B------:R-:W-:Y:S05]  /*b720*/  RET.REL.NODEC R2 `(_ZN7cutlass13device_kernelINS_4gemm6kernel13GemmUniversalIN4cute5tupleIJiiiiEEENS1_10collective13CollectiveMmaINS1_35MainloopSm100TmaUmmaWarpSpecializedILi4ELi2ELi4ENS5_IJNS4_1CILi8EEENSA_ILi1EEESC_EEEEENS5_IJNSA_ILi64EEENSA_ILi256EEENSA_ILi32EEEEEEfNS5_IJlSC_lEEEfSJ_NS4_8TiledMMAINS4_8MMA_AtomIJNS4_17SM100_MMA_TF32_SSINS_10tfloat32_tESN_fLi64ELi256ELNS4_4UMMA5MajorE0ELSP_0ELNSO_7ScaleInE0ELSQ_0EEEEEENS4_6LayoutINS5_IJSC_SC_SC_EEENS5_IJNSA_ILi0EEESV_SV_EEEEENS5_IJNS4_10UnderscoreESY_SY_EEEEENS4_13SM90_TMA_LOADENS4_14ComposedLayoutINS4_7SwizzleILi3ELi4ELi3EEENS4_18smem_ptr_flag_bitsILi32EEENST_INS5_IJSB_SH_EEENS5_IJSH_SC_EEEEEEEvNS4_8identityENS4_23SM90_TMA_LOAD_MULTICASTES1A_vS1B_EENS_8epilogue10collective18CollectiveEpilogueINS1E_23Sm100TmaWarpSpecializedILi4ELi2ELi16ELb1ELb0EEEJSI_NS5_IJNST_ISF_SC_EENST_ISH_SC_EEEEEfSJ_fSJ_NS1E_6fusion15FusionCallbacksIS1I_NS1M_17LinearCombinationIffffLNS_15FloatRoundStyleE2EEESI_S1L_JEEENS4_5SM1004TMEM4LOAD26SM100_TMEM_LOAD_16dp128b8xES11_S1A_NS4_17SM75_U32x4_LDSM_NENS4_14SM90_TMA_STOREES1A_NS4_17SM90_U32x4_STSM_NENS4_39AutoVectorizingCopyWithAssumedAlignmentILi128EEEEEEvvEEEEvNT_6ParamsE) ;  /* 0xffffff4802347950 */ /* 0x000fea0003c3ffff */
        .weak           $__internal_1_$__cuda_sm10x_tcgen05_guardrail_trap_phase_invalid_during_alloc
        .type           $__internal_1_$__cuda_sm10x_tcgen05_guardrail_trap_phase_invalid_during_alloc,@function
        .size           $__internal_1_$__cuda_sm10x_tcgen05_guardrail_trap_phase_invalid_during_alloc,($__internal_2_$__cuda_sm10x_tcgen05_guardrail_trap_unallocated_columns_being_dealloced - $__internal_1_$__cuda_sm10x_tcgen05_guardrail_trap_phase_invalid_during_alloc)
$__internal_1_$__cuda_sm10x_tcgen05_guardrail_trap_phase_invalid_during_alloc:
[----:B------:R-:W-:Y:S05]  /*b730*/  BPT.TRAP 0x1 ;  /* 0x000000040000795c */ /* 0x000fea0000300000 */
[----:B------:R-:W-:-:S04]  /*b740*/  MOV R5, 0x0 ;  /* 0x0000000000057802 */ /* 0x000fc80000000f00 */
[----:B------:R-:W-:Y:S05]  /*b750*/  RET.REL.NODEC R4 `(_ZN7cutlass13device_kernelINS_4gemm6kernel13GemmUniversalIN4cute5tupleIJiiiiEEENS1_10collective13CollectiveMmaINS1_35MainloopSm100TmaUmmaWarpSpecializedILi4ELi2ELi4ENS5_IJNS4_1CILi8EEENSA_ILi1EEESC_EEEEENS5_IJNSA_ILi64EEENSA_ILi256EEENSA_ILi32EEEEEEfNS5_IJlSC_lEEEfSJ_NS4_8TiledMMAINS4_8MMA_AtomIJNS4_17SM100_MMA_TF32_SSINS_10tfloat32_tESN_fLi64ELi256ELNS4_4UMMA5MajorE0ELSP_0ELNSO_7ScaleInE0ELSQ_0EEEEEENS4_6LayoutINS5_IJSC_SC_SC_EEENS5_IJNSA_ILi0EEESV_SV_EEEEENS5_IJNS4_10UnderscoreESY_SY_EEEEENS4_13SM90_TMA_LOADENS4_14ComposedLayoutINS4_7SwizzleILi3ELi4ELi3EEENS4_18smem_ptr_flag_bitsILi32EEENST_INS5_IJSB_SH_EEENS5_IJSH_SC_EEEEEEEvNS4_8identityENS4_23SM90_TMA_LOAD_MULTICASTES1A_vS1B_EENS_8epilogue10collective18CollectiveEpilogueINS1E_23Sm100TmaWarpSpecializedILi4ELi2ELi16ELb1ELb0EEEJSI_NS5_IJNST_ISF_SC_EENST_ISH_SC_EEEEEfSJ_fSJ_NS1E_6fusion15FusionCallbacksIS1I_NS1M_17LinearCombinationIffffLNS_15FloatRoundStyleE2EEESI_S1L_JEEENS4_5SM1004TMEM4LOAD26SM100_TMEM_LOAD_16dp128b8xES11_S1A_NS4_17SM75_U32x4_LDSM_NENS4_14SM90_TMA_STOREES1A_NS4_17SM90_U32x4_STSM_NENS4_39AutoVectorizingCopyWithAssumedAlignmentILi128EEEEEEvvEEEEvNT_6ParamsE) ;  /* 0xffffff4804287950 */ /* 0x000fea0003c3ffff */
        .weak           $__internal_2_$__cuda_sm10x_tcgen05_guardrail_trap_unallocated_columns_being_dealloced
        .type           $__internal_2_$__cuda_sm10x_tcgen05_guardrail_trap_unallocated_columns_being_dealloced,@function
        .size           $__internal_2_$__cuda_sm10x_tcgen05_guardrail_trap_unallocated_columns_being_dealloced,(.L_x_227 - $__internal_2_$__cuda_sm10x_tcgen05_guardrail_trap_unallocated_columns_being_dealloced)
$__internal_2_$__cuda_sm10x_tcgen05_guardrail_trap_unallocated_columns_being_dealloced:
[----:B------:R-:W-:Y:S05]  /*b760*/  BPT.TRAP 0x1 ;  /* 0x000000040000795c */ /* 0x000fea0000300000 */
[----:B------:R-:W-:-:S04]  /*b770*/  HFMA2 R3, -RZ, RZ, 0, 0 ;  /* 0x00000000ff037431 */ /* 0x000fc800000001ff */
[----:B------:R-:W-:Y:S05]  /*b780*/  RET.REL.NODEC R2 `(_ZN7cutlass13device_kernelINS_4gemm6kernel13GemmUniversalIN4cute5tupleIJiiiiEEENS1_10collective13CollectiveMmaINS1_35MainloopSm100TmaUmmaWarpSpecializedILi4ELi2ELi4ENS5_IJNS4_1CILi8EEENSA_ILi1EEESC_EEEEENS5_IJNSA_ILi64EEENSA_ILi256EEENSA_ILi32EEEEEEfNS5_IJlSC_lEEEfSJ_NS4_8TiledMMAINS4_8MMA_AtomIJNS4_17SM100_MMA_TF32_SSINS_10tfloat32_tESN_fLi64ELi256ELNS4_4UMMA5MajorE0ELSP_0ELNSO_7ScaleInE0ELSQ_0EEEEEENS4_6LayoutINS5_IJSC_SC_SC_EEENS5_IJNSA_ILi0EEESV_SV_EEEEENS5_IJNS4_10UnderscoreESY_SY_EEEEENS4_13SM90_TMA_LOADENS4_14ComposedLayoutINS4_7SwizzleILi3ELi4ELi3EEENS4_18smem_ptr_flag_bitsILi32EEENST_INS5_IJSB_SH_EEENS5_IJSH_SC_EEEEEEEvNS4_8identityENS4_23SM90_TMA_LOAD_MULTICASTES1A_vS1B_EENS_8epilogue10collective18CollectiveEpilogueINS1E_23Sm100TmaWarpSpecializedILi4ELi2ELi16ELb1ELb0EEEJSI_NS5_IJNST_ISF_SC_EENST_ISH_SC_EEEEEfSJ_fSJ_NS1E_6fusion15FusionCallbacksIS1I_NS1M_17LinearCombinationIffffLNS_15FloatRoundStyleE2EEESI_S1L_JEEENS4_5SM1004TMEM4LOAD26SM100_TMEM_LOAD_16dp128b8xES11_S1A_NS4_17SM75_U32x4_LDSM_NENS4_14SM90_TMA_STOREES1A_NS4_17SM90_U32x4_STSM_NENS4_39AutoVectorizingCopyWithAssumedAlignmentILi128EEEEEEvvEEEEvNT_6ParamsE) ;  /* 0xffffff48021c7950 */ /* 0x000fea0003c3ffff */
.L_x_226:
[----:B------:R-:W-:-:S00]  /*b790*/  BRA `(.L_x_226) ;  /* 0xfffffffc00fc7947 */ /* 0x000fc0000383ffff */
[----:B------:R-:W-:-:S00]  /*b7a0*/  NOP ;  /* 0x0000000000007918 */ /* 0x000fc00000000000 */
        /* <DEDUP_REMOVED lines=13> */
.L_x_227:


//--------------------- .nv.global.init           --------------------------
	.section	.nv.global.init,"aw",@progbits
.nv.global.init:
	.type		$str$27,@object
	.size		$str$27,($str$28 - $str$27)
$str$27:
        /*0000*/ 	.byte	0x28, 0x61, 0x64, 0x64, 0x72, 0x65, 0x73, 0x73, 0x20, 0x26, 0x20, 0x6d, 0x61, 0x73, 0x6b, 0x29
        /*0010*/ 	.byte	0x20, 0x3d, 0x3d, 0x20, 0x30, 0x00
	.type		$str$28,@object
	.size		$str$28,($str$26 - $str$28)
$str$28:
        /*0016*/ 	.byte	0x2f, 0x74, 0x6d, 0x70, 0x2f, 0x63, 0x75, 0x74, 0x6c, 0x61, 0x73, 0x73, 0x5f, 0x73, 0x77, 0x65
        /*0026*/ 	.byte	0x65, 0x70, 0x5f, 0x73, 0x72, 0x63, 0x2f, 0x69, 0x6e, 0x63, 0x6c, 0x75, 0x64, 0x65, 0x2f, 0x63
        /*0036*/ 	.byte	0x75, 0x74, 0x65, 0x2f, 0x70, 0x6f, 0x69, 0x6e, 0x74, 0x65, 0x72, 0x5f, 0x66, 0x6c, 0x61, 0x67
        /*0046*/ 	.byte	0x67, 0x65, 0x64, 0x2e, 0x68, 0x70, 0x70, 0x00
	.type		$str$26,@object
	.size		$str$26,($str$25 - $str$26)
$str$26:
        /*004e*/ 	.byte	0x2f, 0x74, 0x6d, 0x70, 0x2f, 0x63, 0x75, 0x74, 0x6c, 0x61, 0x73, 0x73, 0x5f, 0x73, 0x77, 0x65
        /*005e*/ 	.byte	0x65, 0x70, 0x5f, 0x73, 0x72, 0x63, 0x2f, 0x69, 0x6e, 0x63, 0x6c, 0x75, 0x64, 0x65, 0x2f, 0x63
        /*006e*/ 	.byte	0x75, 0x74, 0x65, 0x2f, 0x61, 0x74, 0x6f, 0x6d, 0x2f, 0x63, 0x6f, 0x70, 0x79, 0x5f, 0x74, 0x72
        /*007e*/ 	.byte	0x61, 0x69, 0x74, 0x73, 0x5f, 0x73, 0x6d, 0x31, 0x30, 0x30, 0x2e, 0x68, 0x70, 0x70, 0x00
	.type		$str$25,@object
	.size		$str$25,(__unnamed_1 - $str$25)
$str$25:
        /*008d*/ 	.byte	0x28, 0x28, 0x75, 0x69, 0x6e, 0x74, 0x33, 0x32, 0x5f, 0x74, 0x28, 0x74, 0x68, 0x72, 0x65, 0x61
        /*009d*/ 	.byte	0x64, 0x49, 0x64, 0x78, 0x2e, 0x78, 0x29, 0x20, 0x2f, 0x20, 0x33, 0x32, 0x29, 0x20, 0x25, 0x20
        /*00ad*/ 	.byte	0x34, 0x29, 0x20, 0x3d, 0x3d, 0x20, 0x28, 0x28, 0x28, 0x74, 0x6d, 0x65, 0x6d, 0x5f, 0x61, 0x64
        /*00bd*/ 	.byte	0x64, 0x72, 0x20, 0x3e, 0x3e, 0x20, 0x31, 0x36, 0x29, 0x20, 0x2f, 0x20, 0x33, 0x32, 0x29, 0x20
        /*00cd*/ 	.byte	0x25, 0x20, 0x34, 0x29, 0x00
	.type		__unnamed_1,@object
	.size		__unnamed_1,(__unnamed_2 - __unnamed_1)
__unnamed_1:
        /*00d2*/ 	.byte	0x61, 0x75, 0x74, 0x6f, 0x20, 0x63, 0x75, 0x74, 0x65, 0x3a, 0x3a, 0x61, 0x73, 0x5f, 0x70, 0x6f
        /* <DEDUP_REMOVED lines=23> */
        /*0252*/ 	.byte	0x3c, 0x32, 0x30, 0x34, 0x38, 0x3e, 0x3e, 0x3e, 0x3e, 0x5d, 0x00
	.type		__unnamed_2,@object
	.size		__unnamed_2,(.L_2 - __unnamed_2)
__unnamed_2:
        /* <DEDUP_REMOVED lines=45> */
        /*052d*/ 	.byte	0x3e, 0x3e, 0x3e, 0x5d, 0x00
.L_2:


//--------------------- .nv.shared._ZN7cutlass13device_kernelINS_4gemm6kernel13GemmUniversalIN4cute5tupleIJiiiiEEENS1_10collective13CollectiveMmaINS1_35MainloopSm100TmaUmmaWarpSpecializedILi4ELi2ELi4ENS5_IJNS4_1CILi8EEENSA_ILi1EEESC_EEEEENS5_IJNSA_ILi64EEENSA_ILi256EEENSA_ILi32EEEEEEfNS5_IJlSC_lEEEfSJ_NS4_8TiledMMAINS4_8MMA_AtomIJNS4_17SM100_MMA_TF32_SSINS_10tfloat32_tESN_fLi64ELi256ELNS4_4UMMA5MajorE0ELSP_0ELNSO_7ScaleInE0ELSQ_0EEEEEENS4_6LayoutINS5_IJSC_SC_SC_EEENS5_IJNSA_ILi0EEESV_SV_EEEEENS5_IJNS4_10UnderscoreESY_SY_EEEEENS4_13SM90_TMA_LOADENS4_14ComposedLayoutINS4_7SwizzleILi3ELi4ELi3EEENS4_18smem_ptr_flag_bitsILi32EEENST_INS5_IJSB_SH_EEENS5_IJSH_SC_EEEEEEEvNS4_8identityENS4_23SM90_TMA_LOAD_MULTICASTES1A_vS1B_EENS_8epilogue10collective18CollectiveEpilogueINS1E_23Sm100TmaWarpSpecializedILi4ELi2ELi16ELb1ELb0EEEJSI_NS5_IJNST_ISF_SC_EENST_ISH_SC_EEEEEfSJ_fSJ_NS1E_6fusion15FusionCallbacksIS1I_NS1M_17LinearCombinationIffffLNS_15FloatRoundStyleE2EEESI_S1L_JEEENS4_5SM1004TMEM4LOAD26SM100_TMEM_LOAD_16dp128b8xES11_S1A_NS4_17SM75_U32x4_LDSM_NENS4_14SM90_TMA_STOREES1A_NS4_17SM90_U32x4_STSM_NENS4_39AutoVectorizingCopyWithAssumedAlignmentILi128EEEEEEvvEEEEvNT_6ParamsE --------------------------
	.section	.nv.shared._ZN7cutlass13device_kernelINS_4gemm6kernel13GemmUniversalIN4cute5tupleIJiiiiEEENS1_10collective13CollectiveMmaINS1_35MainloopSm100TmaUmmaWarpSpecializedILi4ELi2ELi4ENS5_IJNS4_1CILi8EEENSA_ILi1EEESC_EEEEENS5_IJNSA_ILi64EEENSA_ILi256EEENSA_ILi32EEEEEEfNS5_IJlSC_lEEEfSJ_NS4_8TiledMMAINS4_8MMA_AtomIJNS4_17SM100_MMA_TF32_SSINS_10tfloat32_tESN_fLi64ELi256ELNS4_4UMMA5MajorE0ELSP_0ELNSO_7ScaleInE0ELSQ_0EEEEEENS4_6LayoutINS5_IJSC_SC_SC_EEENS5_IJNSA_ILi0EEESV_SV_EEEEENS5_IJNS4_10UnderscoreESY_SY_EEEEENS4_13SM90_TMA_LOADENS4_14ComposedLayoutINS4_7SwizzleILi3ELi4ELi3EEENS4_18smem_ptr_flag_bitsILi32EEENST_INS5_IJSB_SH_EEENS5_IJSH_SC_EEEEEEEvNS4_8identityENS4_23SM90_TMA_LOAD_MULTICASTES1A_vS1B_EENS_8epilogue10collective18CollectiveEpilogueINS1E_23Sm100TmaWarpSpecializedILi4ELi2ELi16ELb1ELb0EEEJSI_NS5_IJNST_ISF_SC_EENST_ISH_SC_EEEEEfSJ_fSJ_NS1E_6fusion15FusionCallbacksIS1I_NS1M_17LinearCombinationIffffLNS_15FloatRoundStyleE2EEESI_S1L_JEEENS4_5SM1004TMEM4LOAD26SM100_TMEM_LOAD_16dp128b8xES11_S1A_NS4_17SM75_U32x4_LDSM_NENS4_14SM90_TMA_STOREES1A_NS4_17SM90_U32x4_STSM_NENS4_39AutoVectorizingCopyWithAssumedAlignmentILi128EEEEEEvvEEEEvNT_6ParamsE,"aw",@nobits
	.sectionflags	@""
	.align	16
	.zero		1024


//--------------------- .nv.shared.reserved.0     --------------------------
	.section	.nv.shared.reserved.0,"aw",@nobits
	.weak		__nv_reservedSMEM_offset_0_alias
	.size		__nv_reservedSMEM_offset_0_alias, 0, 64
	.other		__nv_reservedSMEM_offset_0_alias,@"STO_CUDA_RESERVED_SHARED STV_DEFAULT"
__nv_reservedSMEM_offset_0_alias:
	.zero		0
.nv.shared.reserved.0:
	.zero		64
	.weak		__nv_reservedSMEM_tcgen05_partition
	.type		__nv_reservedSMEM_tcgen05_partition,@object
	.size		__nv_reservedSMEM_tcgen05_partition,(.L_0 - __nv_reservedSMEM_tcgen05_partition)
__nv_reservedSMEM_tcgen05_partition:
	.zero		32
.L_0:


//--------------------- .nv.global                --------------------------
	.section	.nv.global,"aw",@nobits
.nv.global:
	.type		_ZN40_INTERNAL_7728e49b_4_k_cu_693c75cd_326234cute1_E,@object
	.size		_ZN40_INTERNAL_7728e49b_4_k_cu_693c75cd_326234cute1_E,(_ZN40_INTERNAL_7728e49b_4_k_cu_693c75cd_326234cuda3std3__45__cpo6cbeginE - _ZN40_INTERNAL_7728e49b_4_k_cu_693c75cd_326234cute1_E)
_ZN40_INTERNAL_7728e49b_4_k_cu_693c75cd_326234cute1_E:
	.zero		1
	.type		_ZN40_INTERNAL_7728e49b_4_k_cu_693c75cd_326234cuda3std3__45__cpo6cbeginE,@object
	.size		_ZN40_INTERNAL_7728e49b_4_k_cu_693c75cd_326234cuda3std3__45__cpo6cbeginE,(_ZN40_INTERNAL_7728e49b_4_k_cu_693c75cd_326234cuda3std3__48in_placeE - _ZN40_INTERNAL_7728e49b_4_k_cu_693c75cd_326234cuda3std3__45__cpo6cbeginE)
_ZN40_INTERNAL_7728e49b_4_k_cu_693c75cd_326234cuda3std3__45__cpo6cbeginE:
	.zero		1
	.type		_ZN40_INTERNAL_7728e49b_4_k_cu_693c75cd_326234cuda3std3__48in_placeE,@object
	.size		_ZN40_INTERNAL_7728e49b_4_k_cu_693c75cd_326234cuda3std3__48in_placeE,(_ZN40_INTERNAL_7728e49b_4_k_cu_693c75cd_326234cuda3std6ranges3__45__cpo9iter_moveE - _ZN40_INTERNAL_7728e49b_4_k_cu_693c75cd_326234cuda3std3__48in_placeE)
_ZN40_INTERNAL_7728e49b_4_k_cu_693c75cd_326234cuda3std3__48in_placeE:
	.zero		1
	.type		_ZN40_INTERNAL_7728e49b_4_k_cu_693c75cd_326234cuda3std6ranges3__45__cpo9iter_moveE,@object
	.size		_ZN40_INTERNAL_7728e49b_4_k_cu_693c75cd_326234cuda3std6ranges3__45__cpo9iter_moveE,(_ZN40_INTERNAL_7728e49b_4_k_cu_693c75cd_326234cuda3std3__45__cpo5beginE - _ZN40_INTERNAL_7728e49b_4_k_cu_693c75cd_326234cuda3std6ranges3__45__cpo9iter_moveE)
_ZN40_INTERNAL_7728e49b_4_k_cu_693c75cd_326234cuda3std6ranges3__45__cpo9iter_moveE:
	.zero		1
	.type		_ZN40_INTERNAL_7728e49b_4_k_cu_693c75cd_326234cuda3std3__45__cpo5beginE,@object
	.size		_ZN40_INTERNAL_7728e49b_4_k_cu_693c75cd_326234cuda3std3__45__cpo5beginE,(_ZN40_INTERNAL_7728e49b_4_k_cu_693c75cd_326234cuda3std3__442_GLOBAL__N__7728e49b_4_k_cu_693c75cd_326236ignoreE - _ZN40_INTERNAL_7728e49b_4_k_cu_693c75cd_326234cuda3std3__45__cpo5beginE)
_ZN40_INTERNAL_7728e49b_4_k_cu_693c75cd_326234cuda3std3__45__cpo5beginE:
	.zero		1
	.type		_ZN40_INTERNAL_7728e49b_4_k_cu_693c75cd_326234cuda3std3__442_GLOBAL__N__7728e49b_4_k_cu_693c75cd_326236ignoreE,@object
	.size		_ZN40_INTERNAL_7728e49b_4_k_cu_693c75cd_326234cuda3std3__442_GLOBAL__N__7728e49b_4_k_cu_693c75cd_326236ignoreE,(_ZN40_INTERNAL_7728e49b_4_k_cu_693c75cd_326234cute7productE - _ZN40_INTERNAL_7728e49b_4_k_cu_693c75cd_326234cuda3std3__442_GLOBAL__N__7728e49b_4_k_cu_693c75cd_326236ignoreE)
_ZN40_INTERNAL_7728e49b_4_k_cu_693c75cd_326234cuda3std3__442_GLOBAL__N__7728e49b_4_k_cu_693c75cd_326236ignoreE:
	.zero		1
	.type		_ZN40_INTERNAL_7728e49b_4_k_cu_693c75cd_326234cute7productE,@object
	.size		_ZN40_INTERNAL_7728e49b_4_k_cu_693c75cd_326234cute7productE,(_ZN40_INTERNAL_7728e49b_4_k_cu_693c75cd_326234cuda3std3__45__cpo3endE - _ZN40_INTERNAL_7728e49b_4_k_cu_693c75cd_326234cute7productE)
_ZN40_INTERNAL_7728e49b_4_k_cu_693c75cd_326234cute7productE:
	.zero		1
	.type		_ZN40_INTERNAL_7728e49b_4_k_cu_693c75cd_326234cuda3std3__45__cpo3endE,@object
	.size		_ZN40_INTERNAL_7728e49b_4_k_cu_693c75cd_326234cuda3std3__45__cpo3endE,(_ZN40_INTERNAL_7728e49b_4_k_cu_693c75cd_326234cuda3std3__419piecewise_constructE - _ZN40_INTERNAL_7728e49b_4_k_cu_693c75cd_326234cuda3std3__45__cpo3endE)
_ZN40_INTERNAL_7728e49b_4_k_cu_693c75cd_326234cuda3std3__45__cpo3endE:
	.zero		1
	.type		_ZN40_INTERNAL_7728e49b_4_k_cu_693c75cd_326234cuda3std3__419piecewise_constructE,@object
	.size		_ZN40_INTERNAL_7728e49b_4_k_cu_693c75cd_326234cuda3std3__419piecewise_constructE,(_ZN40_INTERNAL_7728e49b_4_k_cu_693c75cd_326234cuda3std3__45__cpo4cendE - _ZN40_INTERNAL_7728e49b_4_k_cu_693c75cd_326234cuda3std3__419piecewise_constructE)
_ZN40_INTERNAL_7728e49b_4_k_cu_693c75cd_326234cuda3std3__419piecewise_constructE:
	.zero		1
	.type		_ZN40_INTERNAL_7728e49b_4_k_cu_693c75cd_326234cuda3std3__45__cpo4cendE,@object
	.size		_ZN40_INTERNAL_7728e49b_4_k_cu_693c75cd_326234cuda3std3__45__cpo4cendE,(_ZN40_INTERNAL_7728e49b_4_k_cu_693c75cd_326234cuda3std6ranges3__45__cpo4swapE - _ZN40_INTERNAL_7728e49b_4_k_cu_693c75cd_326234cuda3std3__45__cpo4cendE)
_ZN40_INTERNAL_7728e49b_4_k_cu_693c75cd_326234cuda3std3__45__cpo4cendE:
	.zero		1
	.type		_ZN40_INTERNAL_7728e49b_4_k_cu_693c75cd_326234cuda3std6ranges3__45__cpo4swapE,@object
	.size		_ZN40_INTERNAL_7728e49b_4_k_cu_693c75cd_326234cuda3std6ranges3__45__cpo4swapE,(.L_10 - _ZN40_INTERNAL_7728e49b_4_k_cu_693c75cd_326234cuda3std6ranges3__45__cpo4swapE)
_ZN40_INTERNAL_7728e49b_4_k_cu_693c75cd_326234cuda3std6ranges3__45__cpo4swapE:
	.zero		1
.L_10:


//--------------------- .nv.constant0._ZN7cutlass13device_kernelINS_4gemm6kernel13GemmUniversalIN4cute5tupleIJiiiiEEENS1_10collective13CollectiveMmaINS1_35MainloopSm100TmaUmmaWarpSpecializedILi4ELi2ELi4ENS5_IJNS4_1CILi8EEENSA_ILi1EEESC_EEEEENS5_IJNSA_ILi64EEENSA_ILi256EEENSA_ILi32EEEEEEfNS5_IJlSC_lEEEfSJ_NS4_8TiledMMAINS4_8MMA_AtomIJNS4_17SM100_MMA_TF32_SSINS_10tfloat32_tESN_fLi64ELi256ELNS4_4UMMA5MajorE0ELSP_0ELNSO_7ScaleInE0ELSQ_0EEEEEENS4_6LayoutINS5_IJSC_SC_SC_EEENS5_IJNSA_ILi0EEESV_SV_EEEEENS5_IJNS4_10UnderscoreESY_SY_EEEEENS4_13SM90_TMA_LOADENS4_14ComposedLayoutINS4_7SwizzleILi3ELi4ELi3EEENS4_18smem_ptr_flag_bitsILi32EEENST_INS5_IJSB_SH_EEENS5_IJSH_SC_EEEEEEEvNS4_8identityENS4_23SM90_TMA_LOAD_MULTICASTES1A_vS1B_EENS_8epilogue10collective18CollectiveEpilogueINS1E_23Sm100TmaWarpSpecializedILi4ELi2ELi16ELb1ELb0EEEJSI_NS5_IJNST_ISF_SC_EENST_ISH_SC_EEEEEfSJ_fSJ_NS1E_6fusion15FusionCallbacksIS1I_NS1M_17LinearCombinationIffffLNS_15FloatRoundStyleE2EEESI_S1L_JEEENS4_5SM1004TMEM4LOAD26SM100_TMEM_LOAD_16dp128b8xES11_S1A_NS4_17SM75_U32x4_LDSM_NENS4_14SM90_TMA_STOREES1A_NS4_17SM90_U32x4_STSM_NENS4_39AutoVectorizingCopyWithAssumedAlignmentILi128EEEEEEvvEEEEvNT_6ParamsE --------------------------
	.section	.nv.constant0._ZN7cutlass13device_kernelINS_4gemm6kernel13GemmUniversalIN4cute5tupleIJiiiiEEENS1_10collective13CollectiveMmaINS1_35MainloopSm100TmaUmmaWarpSpecializedILi4ELi2ELi4ENS5_IJNS4_1CILi8EEENSA_ILi1EEESC_EEEEENS5_IJNSA_ILi64EEENSA_ILi256EEENSA_ILi32EEEEEEfNS5_IJlSC_lEEEfSJ_NS4_8TiledMMAINS4_8MMA_AtomIJNS4_17SM100_MMA_TF32_SSINS_10tfloat32_tESN_fLi64ELi256ELNS4_4UMMA5MajorE0ELSP_0ELNSO_7ScaleInE0ELSQ_0EEEEEENS4_6LayoutINS5_IJSC_SC_SC_EEENS5_IJNSA_ILi0EEESV_SV_EEEEENS5_IJNS4_10UnderscoreESY_SY_EEEEENS4_13SM90_TMA_LOADENS4_14ComposedLayoutINS4_7SwizzleILi3ELi4ELi3EEENS4_18smem_ptr_flag_bitsILi32EEENST_INS5_IJSB_SH_EEENS5_IJSH_SC_EEEEEEEvNS4_8identityENS4_23SM90_TMA_LOAD_MULTICASTES1A_vS1B_EENS_8epilogue10collective18CollectiveEpilogueINS1E_23Sm100TmaWarpSpecializedILi4ELi2ELi16ELb1ELb0EEEJSI_NS5_IJNST_ISF_SC_EENST_ISH_SC_EEEEEfSJ_fSJ_NS1E_6fusion15FusionCallbacksIS1I_NS1M_17LinearCombinationIffffLNS_15FloatRoundStyleE2EEESI_S1L_JEEENS4_5SM1004TMEM4LOAD26SM100_TMEM_LOAD_16dp128b8xES11_S1A_NS4_17SM75_U32x4_LDSM_NENS4_14SM90_TMA_STOREES1A_NS4_17SM90_U32x4_STSM_NENS4_39AutoVectorizingCopyWithAssumedAlignmentILi128EEEEEEvvEEEEvNT_6ParamsE,"a",@progbits
	.sectionflags	@""
	.align	4
.nv.constant0._ZN7cutlass13device_kernelINS_4gemm6kernel13GemmUniversalIN4cute5tupleIJiiiiEEENS1_10collective13CollectiveMmaINS1_35MainloopSm100TmaUmmaWarpSpecializedILi4ELi2ELi4ENS5_IJNS4_1CILi8EEENSA_ILi1EEESC_EEEEENS5_IJNSA_ILi64EEENSA_ILi256EEENSA_ILi32EEEEEEfNS5_IJlSC_lEEEfSJ_NS4_8TiledMMAINS4_8MMA_AtomIJNS4_17SM100_MMA_TF32_SSINS_10tfloat32_tESN_fLi64ELi256ELNS4_4UMMA5MajorE0ELSP_0ELNSO_7ScaleInE0ELSQ_0EEEEEENS4_6LayoutINS5_IJSC_SC_SC_EEENS5_IJNSA_ILi0EEESV_SV_EEEEENS5_IJNS4_10UnderscoreESY_SY_EEEEENS4_13SM90_TMA_LOADENS4_14ComposedLayoutINS4_7SwizzleILi3ELi4ELi3EEENS4_18smem_ptr_flag_bitsILi32EEENST_INS5_IJSB_SH_EEENS5_IJSH_SC_EEEEEEEvNS4_8identityENS4_23SM90_TMA_LOAD_MULTICASTES1A_vS1B_EENS_8epilogue10collective18CollectiveEpilogueINS1E_23Sm100TmaWarpSpecializedILi4ELi2ELi16ELb1ELb0EEEJSI_NS5_IJNST_ISF_SC_EENST_ISH_SC_EEEEEfSJ_fSJ_NS1E_6fusion15FusionCallbacksIS1I_NS1M_17LinearCombinationIffffLNS_15FloatRoundStyleE2EEESI_S1L_JEEENS4_5SM1004TMEM4LOAD26SM100_TMEM_LOAD_16dp128b8xES11_S1A_NS4_17SM75_U32x4_LDSM_NENS4_14SM90_TMA_STOREES1A_NS4_17SM90_U32x4_STSM_NENS4_39AutoVectorizingCopyWithAssumedAlignmentILi128EEEEEEvvEEEEvNT_6ParamsE:
	.zero		2944


//--------------------- SYMBOLS --------------------------

	.type		.nv.reservedSmem.offset0,@object
	.size		.nv.reservedSmem.offset0,0x4
	.type		.nv.reservedSmem.cap,@object
	.size		.nv.reservedSmem.cap,0x4
	.type		__assertfail,@function
